// auto-generated by cutlass_sweep.epilogue — config: {"arch": "sm_100", "cluster_m": 2, "cluster_n": 1, "dtype": "fp16", "fusion": "relu", "tile_k": 64, "tile_m": 128, "tile_n": 256}
#include "cutlass/cutlass.h"
#include "cutlass/gemm/collective/collective_builder.hpp"
#include "cutlass/gemm/device/gemm_universal_adapter.h"
#include "cutlass/gemm/kernel/gemm_universal.hpp"
#include "cutlass/epilogue/collective/collective_builder.hpp"
#include "cutlass/epilogue/fusion/operations.hpp"
#include "cutlass/epilogue/thread/activation.h"

using Elem = cutlass::half_t;
using Acc  = float;
using TileShape    = cute::Shape<cute::_128, cute::_256, cute::_64>;
using ClusterShape = cute::Shape<cute::_2, cute::_1, cute::_1>;
using FusionOp     = cutlass::epilogue::fusion::LinCombEltAct<cutlass::epilogue::thread::ReLU, Elem, Acc>;

using CollectiveEpilogue = typename cutlass::epilogue::collective::CollectiveBuilder<
    cutlass::arch::Sm100, cutlass::arch::OpClassTensorOp,
    TileShape, ClusterShape,
    cutlass::epilogue::collective::EpilogueTileAuto,
    Acc, Acc,
    Elem, cutlass::layout::RowMajor, 128 / cutlass::sizeof_bits<Elem>::value,
    Elem, cutlass::layout::RowMajor, 128 / cutlass::sizeof_bits<Elem>::value,
    cutlass::epilogue::collective::EpilogueScheduleAuto,
    FusionOp
  >::CollectiveOp;

using CollectiveMainloop = typename cutlass::gemm::collective::CollectiveBuilder<
    cutlass::arch::Sm100, cutlass::arch::OpClassTensorOp,
    Elem, cutlass::layout::RowMajor, 128 / cutlass::sizeof_bits<Elem>::value,
    Elem, cutlass::layout::ColumnMajor, 128 / cutlass::sizeof_bits<Elem>::value,
    Acc,
    TileShape, ClusterShape,
    cutlass::gemm::collective::StageCountAutoCarveout<
        static_cast<int>(sizeof(typename CollectiveEpilogue::SharedStorage))>,
    cutlass::gemm::collective::KernelScheduleAuto
  >::CollectiveOp;

using GemmKernel = cutlass::gemm::kernel::GemmUniversal<
    cute::Shape<int,int,int,int>, CollectiveMainloop, CollectiveEpilogue>;
using Gemm = cutlass::gemm::device::GemmUniversalAdapter<GemmKernel>;

auto* _anchor = &cutlass::device_kernel<GemmKernel>;


// ===== COMPILED SASS (sm_100a) =====

	.target	sm_100a

	.elftype	@"ET_EXEC"


//--------------------- .note.nv.tkinfo           --------------------------
	.section	.note.nv.tkinfo,"",@"SHT_NOTE"
	.sectionflags	@"SHF_NOTE_NV_TKINFO"
	.tkinfo
        /*0018*/ 	.word	0x00000002
        /*0030*/ 	.string	""
        /*0030*/ 	.string	"ptxas"
        /*0030*/ 	.string	"Cuda compilation tools, release 13.0, V13.0.88"
        /*0030*/ 	.string	"Build cuda_13.0.r13.0/compiler.36424714_0"
        /*0030*/ 	.string	"-arch sm_100a -m 64 "



//--------------------- .note.nv.cuinfo           --------------------------
	.section	.note.nv.cuinfo,"",@"SHT_NOTE"
	.sectionflags	@"SHF_NOTE_NV_CUINFO"
        /*0018*/ 	.short	0x0002
        /*001a*/ 	.short	0x0064
        /*001c*/ 	.short	0x0082
	.zero		2


//--------------------- .nv.info                  --------------------------
	.section	.nv.info,"",@"SHT_CUDA_INFO"
	.align	4


	//----- nvinfo : EIATTR_REGCOUNT
	.align		4
        /*0000*/ 	.byte	0x04, 0x2f
        /*0002*/ 	.short	(.L_19 - .L_18)
	.align		4
.L_18:
        /*0004*/ 	.word	index@(_ZN7cutlass13device_kernelINS_4gemm6kernel13GemmUniversalIN4cute5tupleIJiiiiEEENS1_10collective13CollectiveMmaINS1_35MainloopSm100TmaUmmaWarpSpecializedILi8ELi2ELi4ENS5_IJNS4_1CILi2EEENSA_ILi1EEESC_EEEEENS5_IJNSA_ILi128EEENSA_ILi256EEENSA_ILi64EEEEEENS_6half_tENS5_IJlSC_lEEESJ_SK_NS4_8TiledMMAINS4_8MMA_AtomIJNS4_26SM100_MMA_F16BF16_2x1SM_SSISJ_SJ_fLi128ELi256ELNS4_4UMMA5MajorE0ELSP_0ELNSO_7ScaleInE0ELSQ_0EEEEEENS4_6LayoutINS5_IJSC_SC_SC_EEENS5_IJNSA_ILi0EEESV_SV_EEEEENS5_IJNS4_10UnderscoreESY_SY_EEEEENS4_18SM100_TMA_2SM_LOADENS4_14ComposedLayoutINS4_7SwizzleILi3ELi4ELi3EEENS4_18smem_ptr_flag_bitsILi16EEENST_INS5_IJNSA_ILi8EEESH_EEENS5_IJSH_SC_EEEEEEEvNS4_8identityES11_S1B_vS1C_EENS_8epilogue10collective18CollectiveEpilogueINS1E_23Sm100TmaWarpSpecializedILi4ELi2ELi32ELb1ELb0EEEJNS5_IJSH_SG_SH_EEENS5_IJNST_ISH_SC_EENST_INS5_IJNSA_ILi32EEESB_EEENS5_IJSC_SF_EEEEEEEESJ_SK_SJ_SK_NS1E_6fusion15FusionCallbacksIS1I_NS1Q_13LinCombEltActINS1E_6thread4ReLuESJ_fSJ_fLNS_15FloatRoundStyleE2EEES1J_S1P_JEEENS4_5SM1004TMEM4LOAD26SM100_TMEM_LOAD_32dp32b32xENS4_13SM90_TMA_LOADENS12_INS13_ILi2ELi4ELi3EEES16_NST_INS5_IJS17_S1L_EEENS5_IJS1L_SC_EEEEEEENS4_39AutoVectorizingCopyWithAssumedAlignmentILi128EEENS4_14SM90_TMA_STOREES27_S29_S29_EEEvvEEEEvNT_6ParamsE)
        /*0008*/ 	.word	0x00000077


	//----- nvinfo : EIATTR_FRAME_SIZE
	.align		4
.L_19:
        /*000c*/ 	.byte	0x04, 0x11
        /*000e*/ 	.short	(.L_21 - .L_20)
	.align		4
.L_20:
        /*0010*/ 	.word	index@($__internal_2_$__cuda_sm10x_tcgen05_guardrail_trap_unallocated_columns_being_dealloced)
        /*0014*/ 	.word	0x00000000


	//----- nvinfo : EIATTR_FRAME_SIZE
	.align		4
.L_21:
        /*0018*/ 	.byte	0x04, 0x11
        /*001a*/ 	.short	(.L_23 - .L_22)
	.align		4
.L_22:
        /*001c*/ 	.word	index@($__internal_1_$__cuda_sm10x_tcgen05_guardrail_trap_phase_invalid_during_alloc)
        /*0020*/ 	.word	0x00000000


	//----- nvinfo : EIATTR_FRAME_SIZE
	.align		4
.L_23:
        /*0024*/ 	.byte	0x04, 0x11
        /*0026*/ 	.short	(.L_25 - .L_24)
	.align		4
.L_24:
        /*0028*/ 	.word	index@($__internal_0_$__cuda_sm10x_tcgen05_guardrail_trap_col_being_dealloced_not_returned_by_alloc)
        /*002c*/ 	.word	0x00000000


	//----- nvinfo : EIATTR_FRAME_SIZE
	.align		4
.L_25:
        /*0030*/ 	.byte	0x04, 0x11
        /*0032*/ 	.short	(.L_27 - .L_26)
	.align		4
.L_26:
        /*0034*/ 	.word	index@(_ZN7cutlass13device_kernelINS_4gemm6kernel13GemmUniversalIN4cute5tupleIJiiiiEEENS1_10collective13CollectiveMmaINS1_35MainloopSm100TmaUmmaWarpSpecializedILi8ELi2ELi4ENS5_IJNS4_1CILi2EEENSA_ILi1EEESC_EEEEENS5_IJNSA_ILi128EEENSA_ILi256EEENSA_ILi64EEEEEENS_6half_tENS5_IJlSC_lEEESJ_SK_NS4_8TiledMMAINS4_8MMA_AtomIJNS4_26SM100_MMA_F16BF16_2x1SM_SSISJ_SJ_fLi128ELi256ELNS4_4UMMA5MajorE0ELSP_0ELNSO_7ScaleInE0ELSQ_0EEEEEENS4_6LayoutINS5_IJSC_SC_SC_EEENS5_IJNSA_ILi0EEESV_SV_EEEEENS5_IJNS4_10UnderscoreESY_SY_EEEEENS4_18SM100_TMA_2SM_LOADENS4_14ComposedLayoutINS4_7SwizzleILi3ELi4ELi3EEENS4_18smem_ptr_flag_bitsILi16EEENST_INS5_IJNSA_ILi8EEESH_EEENS5_IJSH_SC_EEEEEEEvNS4_8identityES11_S1B_vS1C_EENS_8epilogue10collective18CollectiveEpilogueINS1E_23Sm100TmaWarpSpecializedILi4ELi2ELi32ELb1ELb0EEEJNS5_IJSH_SG_SH_EEENS5_IJNST_ISH_SC_EENST_INS5_IJNSA_ILi32EEESB_EEENS5_IJSC_SF_EEEEEEEESJ_SK_SJ_SK_NS1E_6fusion15FusionCallbacksIS1I_NS1Q_13LinCombEltActINS1E_6thread4ReLuESJ_fSJ_fLNS_15FloatRoundStyleE2EEES1J_S1P_JEEENS4_5SM1004TMEM4LOAD26SM100_TMEM_LOAD_32dp32b32xENS4_13SM90_TMA_LOADENS12_INS13_ILi2ELi4ELi3EEES16_NST_INS5_IJS17_S1L_EEENS5_IJS1L_SC_EEEEEEENS4_39AutoVectorizingCopyWithAssumedAlignmentILi128EEENS4_14SM90_TMA_STOREES27_S29_S29_EEEvvEEEEvNT_6ParamsE)
        /*0038*/ 	.word	0x00000000


	//----- nvinfo : EIATTR_MIN_STACK_SIZE
	.align		4
.L_27:
        /*003c*/ 	.byte	0x04, 0x12
        /*003e*/ 	.short	(.L_29 - .L_28)
	.align		4
.L_28:
        /*0040*/ 	.word	index@(_ZN7cutlass13device_kernelINS_4gemm6kernel13GemmUniversalIN4cute5tupleIJiiiiEEENS1_10collective13CollectiveMmaINS1_35MainloopSm100TmaUmmaWarpSpecializedILi8ELi2ELi4ENS5_IJNS4_1CILi2EEENSA_ILi1EEESC_EEEEENS5_IJNSA_ILi128EEENSA_ILi256EEENSA_ILi64EEEEEENS_6half_tENS5_IJlSC_lEEESJ_SK_NS4_8TiledMMAINS4_8MMA_AtomIJNS4_26SM100_MMA_F16BF16_2x1SM_SSISJ_SJ_fLi128ELi256ELNS4_4UMMA5MajorE0ELSP_0ELNSO_7ScaleInE0ELSQ_0EEEEEENS4_6LayoutINS5_IJSC_SC_SC_EEENS5_IJNSA_ILi0EEESV_SV_EEEEENS5_IJNS4_10UnderscoreESY_SY_EEEEENS4_18SM100_TMA_2SM_LOADENS4_14ComposedLayoutINS4_7SwizzleILi3ELi4ELi3EEENS4_18smem_ptr_flag_bitsILi16EEENST_INS5_IJNSA_ILi8EEESH_EEENS5_IJSH_SC_EEEEEEEvNS4_8identityES11_S1B_vS1C_EENS_8epilogue10collective18CollectiveEpilogueINS1E_23Sm100TmaWarpSpecializedILi4ELi2ELi32ELb1ELb0EEEJNS5_IJSH_SG_SH_EEENS5_IJNST_ISH_SC_EENST_INS5_IJNSA_ILi32EEESB_EEENS5_IJSC_SF_EEEEEEEESJ_SK_SJ_SK_NS1E_6fusion15FusionCallbacksIS1I_NS1Q_13LinCombEltActINS1E_6thread4ReLuESJ_fSJ_fLNS_15FloatRoundStyleE2EEES1J_S1P_JEEENS4_5SM1004TMEM4LOAD26SM100_TMEM_LOAD_32dp32b32xENS4_13SM90_TMA_LOADENS12_INS13_ILi2ELi4ELi3EEES16_NST_INS5_IJS17_S1L_EEENS5_IJS1L_SC_EEEEEEENS4_39AutoVectorizingCopyWithAssumedAlignmentILi128EEENS4_14SM90_TMA_STOREES27_S29_S29_EEEvvEEEEvNT_6ParamsE)
        /*0044*/ 	.word	0x00000000
.L_29:


//--------------------- .nv.compat                --------------------------
	.section	.nv.compat,"",@"SHT_CUDA_COMPAT_INFO"
	.align	4
        /*0000*/ 	.byte	0x02, 0x09, 0x01, 0x00, 0x02, 0x02, 0x02, 0x00, 0x02, 0x05, 0x05, 0x00, 0x03, 0x07, 0x01, 0x01
        /*0010*/ 	.byte	0x02, 0x03, 0x01, 0x00, 0x02, 0x06, 0x01, 0x00, 0x04, 0x0b, 0x08, 0x00, 0x09, 0x00, 0x00, 0x00
        /*0020*/ 	.byte	0x00, 0x00, 0x00, 0x00


//--------------------- .nv.info._ZN7cutlass13device_kernelINS_4gemm6kernel13GemmUniversalIN4cute5tupleIJiiiiEEENS1_10collective13CollectiveMmaINS1_35MainloopSm100TmaUmmaWarpSpecializedILi8ELi2ELi4ENS5_IJNS4_1CILi2EEENSA_ILi1EEESC_EEEEENS5_IJNSA_ILi128EEENSA_ILi256EEENSA_ILi64EEEEEENS_6half_tENS5_IJlSC_lEEESJ_SK_NS4_8TiledMMAINS4_8MMA_AtomIJNS4_26SM100_MMA_F16BF16_2x1SM_SSISJ_SJ_fLi128ELi256ELNS4_4UMMA5MajorE0ELSP_0ELNSO_7ScaleInE0ELSQ_0EEEEEENS4_6LayoutINS5_IJSC_SC_SC_EEENS5_IJNSA_ILi0EEESV_SV_EEEEENS5_IJNS4_10UnderscoreESY_SY_EEEEENS4_18SM100_TMA_2SM_LOADENS4_14ComposedLayoutINS4_7SwizzleILi3ELi4ELi3EEENS4_18smem_ptr_flag_bitsILi16EEENST_INS5_IJNSA_ILi8EEESH_EEENS5_IJSH_SC_EEEEEEEvNS4_8identityES11_S1B_vS1C_EENS_8epilogue10collective18CollectiveEpilogueINS1E_23Sm100TmaWarpSpecializedILi4ELi2ELi32ELb1ELb0EEEJNS5_IJSH_SG_SH_EEENS5_IJNST_ISH_SC_EENST_INS5_IJNSA_ILi32EEESB_EEENS5_IJSC_SF_EEEEEEEESJ_SK_SJ_SK_NS1E_6fusion15FusionCallbacksIS1I_NS1Q_13LinCombEltActINS1E_6thread4ReLuESJ_fSJ_fLNS_15FloatRoundStyleE2EEES1J_S1P_JEEENS4_5SM1004TMEM4LOAD26SM100_TMEM_LOAD_32dp32b32xENS4_13SM90_TMA_LOADENS12_INS13_ILi2ELi4ELi3EEES16_NST_INS5_IJS17_S1L_EEENS5_IJS1L_SC_EEEEEEENS4_39AutoVectorizingCopyWithAssumedAlignmentILi128EEENS4_14SM90_TMA_STOREES27_S29_S29_EEEvvEEEEvNT_6ParamsE --------------------------
	.section	.nv.info._ZN7cutlass13device_kernelINS_4gemm6kernel13GemmUniversalIN4cute5tupleIJiiiiEEENS1_10collective13CollectiveMmaINS1_35MainloopSm100TmaUmmaWarpSpecializedILi8ELi2ELi4ENS5_IJNS4_1CILi2EEENSA_ILi1EEESC_EEEEENS5_IJNSA_ILi128EEENSA_ILi256EEENSA_ILi64EEEEEENS_6half_tENS5_IJlSC_lEEESJ_SK_NS4_8TiledMMAINS4_8MMA_AtomIJNS4_26SM100_MMA_F16BF16_2x1SM_SSISJ_SJ_fLi128ELi256ELNS4_4UMMA5MajorE0ELSP_0ELNSO_7ScaleInE0ELSQ_0EEEEEENS4_6LayoutINS5_IJSC_SC_SC_EEENS5_IJNSA_ILi0EEESV_SV_EEEEENS5_IJNS4_10UnderscoreESY_SY_EEEEENS4_18SM100_TMA_2SM_LOADENS4_14ComposedLayoutINS4_7SwizzleILi3ELi4ELi3EEENS4_18smem_ptr_flag_bitsILi16EEENST_INS5_IJNSA_ILi8EEESH_EEENS5_IJSH_SC_EEEEEEEvNS4_8identityES11_S1B_vS1C_EENS_8epilogue10collective18CollectiveEpilogueINS1E_23Sm100TmaWarpSpecializedILi4ELi2ELi32ELb1ELb0EEEJNS5_IJSH_SG_SH_EEENS5_IJNST_ISH_SC_EENST_INS5_IJNSA_ILi32EEESB_EEENS5_IJSC_SF_EEEEEEEESJ_SK_SJ_SK_NS1E_6fusion15FusionCallbacksIS1I_NS1Q_13LinCombEltActINS1E_6thread4ReLuESJ_fSJ_fLNS_15FloatRoundStyleE2EEES1J_S1P_JEEENS4_5SM1004TMEM4LOAD26SM100_TMEM_LOAD_32dp32b32xENS4_13SM90_TMA_LOADENS12_INS13_ILi2ELi4ELi3EEES16_NST_INS5_IJS17_S1L_EEENS5_IJS1L_SC_EEEEEEENS4_39AutoVectorizingCopyWithAssumedAlignmentILi128EEENS4_14SM90_TMA_STOREES27_S29_S29_EEEvvEEEEvNT_6ParamsE,"",@"SHT_CUDA_INFO"
	.sectionflags	@""
	.align	4


	//----- nvinfo : EIATTR_CUDA_API_VERSION
	.align		4
        /*0000*/ 	.byte	0x04, 0x37
        /*0002*/ 	.short	(.L_31 - .L_30)
.L_30:
        /*0004*/ 	.word	0x00000082


	//----- nvinfo : EIATTR_KPARAM_INFO
	.align		4
.L_31:
        /*0008*/ 	.byte	0x04, 0x17
        /*000a*/ 	.short	(.L_33 - .L_32)
.L_32:
        /*000c*/ 	.word	0x00000000
        /*0010*/ 	.short	0x0000
        /*0012*/ 	.short	0x0000
        /*0014*/ 	.byte	0x00, 0xf0, 0x01, 0x20


	//----- nvinfo : EIATTR_AT_ENTRY_FRAGMENTS
	.align		4
.L_33:
        /*0018*/ 	.byte	0x04, 0x4f
        /*001a*/ 	.short	(.L_35 - .L_34)


	//   ....[0]....
.L_34:
        /*001c*/ 	.word	0x00000007


	//----- nvinfo : EIATTR_RESERVED_SMEM_USED
	.align		4
.L_35:
        /*0020*/ 	.byte	0x01, 0x41
	.zero		2


	//----- nvinfo : EIATTR_SPARSE_MMA_MASK
	.align		4
        /*0024*/ 	.byte	0x03, 0x50
        /*0026*/ 	.short	0x0000


	//----- nvinfo : EIATTR_TCGEN05_2CTA_USED
	.align		4
        /*0028*/ 	.byte	0x01, 0x52
	.zero		2


	//----- nvinfo : EIATTR_MAXREG_COUNT
	.align		4
        /*002c*/ 	.byte	0x03, 0x1b
        /*002e*/ 	.short	0x00ff


	//----- nvinfo : EIATTR_NUM_BARRIERS
	.align		4
        /*0030*/ 	.byte	0x02, 0x4c
        /*0032*/ 	.byte	0x07
	.zero		1


	//----- nvinfo : EIATTR_EXTERNS
	.align		4
        /*0034*/ 	.byte	0x04, 0x0f
        /*0036*/ 	.short	(.L_37 - .L_36)


	//   ....[0]....
	.align		4
.L_36:
        /*0038*/ 	.word	index@(__assertfail)


	//----- nvinfo : EIATTR_MERCURY_ISA_VERSION
	.align		4
.L_37:
        /*003c*/ 	.byte	0x03, 0x5f
        /*003e*/ 	.short	0x0101


	//----- nvinfo : EIATTR_INT_WARP_WIDE_INSTR_OFFSETS
	.align		4
        /*0040*/ 	.byte	0x04, 0x31
        /*0042*/ 	.short	(.L_39 - .L_38)


	//   ....[0]....
.L_38:
        /*0044*/ 	.word	0x00000d60


	//   ....[1]....
        /*0048*/ 	.word	0x00000e00


	//   ....[2]....
        /*004c*/ 	.word	0x00002150


	//   ....[3]....
        /*0050*/ 	.word	0x00004260


	//   ....[4]....
        /*0054*/ 	.word	0x00004290


	//   ....[5]....
        /*0058*/ 	.word	0x000042e0


	//   ....[6]....
        /*005c*/ 	.word	0x00004c00


	//   ....[7]....
        /*0060*/ 	.word	0x00004c20


	//   ....[8]....
        /*0064*/ 	.word	0x00004d00


	//   ....[9]....
        /*0068*/ 	.word	0x00004dc0


	//   ....[10]....
        /*006c*/ 	.word	0x00004de0


	//   ....[11]....
        /*0070*/ 	.word	0x00004eb0


	//   ....[12]....
        /*0074*/ 	.word	0x00004fa0


	//   ....[13]....
        /*0078*/ 	.word	0x00004fc0


	//   ....[14]....
        /*007c*/ 	.word	0x000050c0


	//   ....[15]....
        /*0080*/ 	.word	0x00005270


	//   ....[16]....
        /*0084*/ 	.word	0x00005280


	//   ....[17]....
        /*0088*/ 	.word	0x00005410


	//----- nvinfo : EIATTR_COOP_GROUP_MASK_REGIDS
	.align		4
.L_39:
        /*008c*/ 	.byte	0x04, 0x29
        /*008e*/ 	.short	(.L_41 - .L_40)


	//   ....[0]....
.L_40:
        /*0090*/ 	.word	0xffffffff


	//   ....[1]....
        /*0094*/ 	.word	0xffffffff


	//   ....[2]....
        /*0098*/ 	.word	0xffffffff


	//   ....[3]....
        /*009c*/ 	.word	0xffffffff


	//   ....[4]....
        /*00a0*/ 	.word	0xffffffff


	//   ....[5]....
        /*00a4*/ 	.word	0xffffffff


	//   ....[6]....
        /*00a8*/ 	.word	0xffffffff


	//   ....[7]....
        /*00ac*/ 	.word	0xffffffff


	//   ....[8]....
        /*00b0*/ 	.word	0xffffffff


	//   ....[9]....
        /*00b4*/ 	.word	0xffffffff


	//   ....[10]....
        /*00b8*/ 	.word	0xffffffff


	//   ....[11]....
        /*00bc*/ 	.word	0xffffffff


	//   ....[12]....
        /*00c0*/ 	.word	0xffffffff


	//   ....[13]....
        /*00c4*/ 	.word	0xffffffff


	//----- nvinfo : EIATTR_COOP_GROUP_INSTR_OFFSETS
	.align		4
.L_41:
        /*00c8*/ 	.byte	0x04, 0x28
        /*00ca*/ 	.short	(.L_43 - .L_42)


	//   ....[0]....
.L_42:
        /*00cc*/ 	.word	0x000000c0


	//   ....[1]....
        /*00d0*/ 	.word	0x000004d0


	//   ....[2]....
        /*00d4*/ 	.word	0x000006d0


	//   ....[3]....
        /*00d8*/ 	.word	0x00000860


	//   ....[4]....
        /*00dc*/ 	.word	0x00000950


	//   ....[5]....
        /*00e0*/ 	.word	0x00000ab0


	//   ....[6]....
        /*00e4*/ 	.word	0x00000c40


	//   ....[7]....
        /*00e8*/ 	.word	0x00000e80


	//   ....[8]....
        /*00ec*/ 	.word	0x00002030


	//   ....[9]....
        /*00f0*/ 	.word	0x00003050


	//   ....[10]....
        /*00f4*/ 	.word	0x00003520


	//   ....[11]....
        /*00f8*/ 	.word	0x00003550


	//   ....[12]....
        /*00fc*/ 	.word	0x00004170


	//   ....[13]....
        /*0100*/ 	.word	0x00004380


	//----- nvinfo : EIATTR_VRC_CTA_INIT_COUNT
	.align		4
.L_43:
        /*0104*/ 	.byte	0x02, 0x4a
        /*0106*/ 	.byte	0x80
	.zero		1


	//----- nvinfo : EIATTR_SYSCALL_OFFSETS
	.align		4
        /*0108*/ 	.byte	0x04, 0x46
        /*010a*/ 	.short	(.L_45 - .L_44)


	//   ....[0]....
.L_44:
        /*010c*/ 	.word	0x00005f10


	//   ....[1]....
        /*0110*/ 	.word	0x00006000


	//   ....[2]....
        /*0114*/ 	.word	0x000067c0


	//   ....[3]....
        /*0118*/ 	.word	0x00007480


	//   ....[4]....
        /*011c*/ 	.word	0x00008120


	//   ....[5]....
        /*0120*/ 	.word	0x00008dc0


	//----- nvinfo : EIATTR_MBARRIER_INSTR_OFFSETS
	.align		4
.L_45:
        /*0124*/ 	.byte	0x04, 0x39
        /*0126*/ 	.short	(.L_47 - .L_46)


	//   ....[0]....
.L_46:
        /*0128*/ 	.word	0x000005c0
        /*012c*/ 	.word	0x000000ff
        /*0130*/ 	.word	0x00000000
        /*0134*/ 	.short	0x0100
        /*0136*/ 	.byte	0x08
	.zero		1


	//   ....[1]....
        /*0138*/ 	.word	0x000005d0
        /*013c*/ 	.word	0x000000ff
        /*0140*/ 	.word	0x00000040
        /*0144*/ 	.short	0x0100
        /*0146*/ 	.byte	0x08
	.zero		1


	//   ....[2]....
        /*0148*/ 	.word	0x000005e0
        /*014c*/ 	.word	0x000000ff
        /*0150*/ 	.word	0x00000008
        /*0154*/ 	.short	0x0100
        /*0156*/ 	.byte	0x08
	.zero		1


	//   ....[3]....
        /*0158*/ 	.word	0x000005f0
        /*015c*/ 	.word	0x000000ff
        /*0160*/ 	.word	0x00000048
        /*0164*/ 	.short	0x0100
        /*0166*/ 	.byte	0x08
	.zero		1


	//   ....[4]....
        /*0168*/ 	.word	0x00000600
        /*016c*/ 	.word	0x000000ff
        /*0170*/ 	.word	0x00000010
        /*0174*/ 	.short	0x0100
        /*0176*/ 	.byte	0x08
	.zero		1


	//   ....[5]....
        /*0178*/ 	.word	0x00000610
        /*017c*/ 	.word	0x000000ff
        /*0180*/ 	.word	0x00000050
        /*0184*/ 	.short	0x0100
        /*0186*/ 	.byte	0x08
	.zero		1


	//   ....[6]....
        /*0188*/ 	.word	0x00000620
        /*018c*/ 	.word	0x000000ff
        /*0190*/ 	.word	0x00000018
        /*0194*/ 	.short	0x0100
        /*0196*/ 	.byte	0x08
	.zero		1


	//   ....[7]....
        /*0198*/ 	.word	0x00000630
        /*019c*/ 	.word	0x000000ff
        /*01a0*/ 	.word	0x00000058
        /*01a4*/ 	.short	0x0100
        /*01a6*/ 	.byte	0x08
	.zero		1


	//   ....[8]....
        /*01a8*/ 	.word	0x00000640
        /*01ac*/ 	.word	0x000000ff
        /*01b0*/ 	.word	0x00000020
        /*01b4*/ 	.short	0x0100
        /*01b6*/ 	.byte	0x08
	.zero		1


	//   ....[9]....
        /*01b8*/ 	.word	0x00000650
        /*01bc*/ 	.word	0x000000ff
        /*01c0*/ 	.word	0x00000060
        /*01c4*/ 	.short	0x0100
        /*01c6*/ 	.byte	0x08
	.zero		1


	//   ....[10]....
        /*01c8*/ 	.word	0x00000660
        /*01cc*/ 	.word	0x000000ff
        /*01d0*/ 	.word	0x00000028
        /*01d4*/ 	.short	0x0100
        /*01d6*/ 	.byte	0x08
	.zero		1


	//   ....[11]....
        /*01d8*/ 	.word	0x00000670
        /*01dc*/ 	.word	0x000000ff
        /*01e0*/ 	.word	0x00000068
        /*01e4*/ 	.short	0x0100
        /*01e6*/ 	.byte	0x08
	.zero		1


	//   ....[12]....
        /*01e8*/ 	.word	0x00000680
        /*01ec*/ 	.word	0x000000ff
        /*01f0*/ 	.word	0x00000030
        /*01f4*/ 	.short	0x0100
        /*01f6*/ 	.byte	0x08
	.zero		1


	//   ....[13]....
        /*01f8*/ 	.word	0x00000690
        /*01fc*/ 	.word	0x000000ff
        /*0200*/ 	.word	0x00000070
        /*0204*/ 	.short	0x0100
        /*0206*/ 	.byte	0x08
	.zero		1


	//   ....[14]....
        /*0208*/ 	.word	0x000006a0
        /*020c*/ 	.word	0x000000ff
        /*0210*/ 	.word	0x00000038
        /*0214*/ 	.short	0x0100
        /*0216*/ 	.byte	0x08
	.zero		1


	//   ....[15]....
        /*0218*/ 	.word	0x000006b0
        /*021c*/ 	.word	0x000000ff
        /*0220*/ 	.word	0x00000078
        /*0224*/ 	.short	0x0100
        /*0226*/ 	.byte	0x08
	.zero		1


	//   ....[16]....
        /*0228*/ 	.word	0x000007d0
        /*022c*/ 	.word	0x000000ff
        /*0230*/ 	.word	0x00000080
        /*0234*/ 	.short	0x0100
        /*0236*/ 	.byte	0x09
	.zero		1


	//   ....[17]....
        /*0238*/ 	.word	0x000007e0
        /*023c*/ 	.word	0x000000ff
        /*0240*/ 	.word	0x000000a0
        /*0244*/ 	.short	0x0100
        /*0246*/ 	.byte	0x09
	.zero		1


	//   ....[18]....
        /*0248*/ 	.word	0x000007f0
        /*024c*/ 	.word	0x000000ff
        /*0250*/ 	.word	0x00000088
        /*0254*/ 	.short	0x0100
        /*0256*/ 	.byte	0x09
	.zero		1


	//   ....[19]....
        /*0258*/ 	.word	0x00000800
        /*025c*/ 	.word	0x000000ff
        /*0260*/ 	.word	0x000000a8
        /*0264*/ 	.short	0x0100
        /*0266*/ 	.byte	0x09
	.zero		1


	//   ....[20]....
        /*0268*/ 	.word	0x00000810
        /*026c*/ 	.word	0x000000ff
        /*0270*/ 	.word	0x00000090
        /*0274*/ 	.short	0x0100
        /*0276*/ 	.byte	0x09
	.zero		1


	//   ....[21]....
        /*0278*/ 	.word	0x00000820
        /*027c*/ 	.word	0x000000ff
        /*0280*/ 	.word	0x000000b0
        /*0284*/ 	.short	0x0100
        /*0286*/ 	.byte	0x09
	.zero		1


	//   ....[22]....
        /*0288*/ 	.word	0x00000830
        /*028c*/ 	.word	0x000000ff
        /*0290*/ 	.word	0x00000098
        /*0294*/ 	.short	0x0100
        /*0296*/ 	.byte	0x09
	.zero		1


	//   ....[23]....
        /*0298*/ 	.word	0x00000840
        /*029c*/ 	.word	0x000000ff
        /*02a0*/ 	.word	0x000000b8
        /*02a4*/ 	.short	0x0100
        /*02a6*/ 	.byte	0x09
	.zero		1


	//   ....[24]....
        /*02a8*/ 	.word	0x00000920
        /*02ac*/ 	.word	0x000000ff
        /*02b0*/ 	.word	0x000000c0
        /*02b4*/ 	.short	0x0100
        /*02b6*/ 	.byte	0x08
	.zero		1


	//   ....[25]....
        /*02b8*/ 	.word	0x00000930
        /*02bc*/ 	.word	0x000000ff
        /*02c0*/ 	.word	0x000000c8
        /*02c4*/ 	.short	0x0100
        /*02c6*/ 	.byte	0x08
	.zero		1


	//   ....[26]....
        /*02c8*/ 	.word	0x00000a60
        /*02cc*/ 	.word	0x000000ff
        /*02d0*/ 	.word	0x000000d0
        /*02d4*/ 	.short	0x0100
        /*02d6*/ 	.byte	0x08
	.zero		1


	//   ....[27]....
        /*02d8*/ 	.word	0x00000a70
        /*02dc*/ 	.word	0x000000ff
        /*02e0*/ 	.word	0x000000e0
        /*02e4*/ 	.short	0x0100
        /*02e6*/ 	.byte	0x08
	.zero		1


	//   ....[28]....
        /*02e8*/ 	.word	0x00000a80
        /*02ec*/ 	.word	0x000000ff
        /*02f0*/ 	.word	0x000000d8
        /*02f4*/ 	.short	0x0100
        /*02f6*/ 	.byte	0x08
	.zero		1


	//   ....[29]....
        /*02f8*/ 	.word	0x00000a90
        /*02fc*/ 	.word	0x000000ff
        /*0300*/ 	.word	0x000000e8
        /*0304*/ 	.short	0x0100
        /*0306*/ 	.byte	0x08
	.zero		1


	//   ....[30]....
        /*0308*/ 	.word	0x00000bb0
        /*030c*/ 	.word	0x000000ff
        /*0310*/ 	.word	0x000000f0
        /*0314*/ 	.short	0x0100
        /*0316*/ 	.byte	0x09
	.zero		1


	//   ....[31]....
        /*0318*/ 	.word	0x00000bc0
        /*031c*/ 	.word	0x000000ff
        /*0320*/ 	.word	0x00000110
        /*0324*/ 	.short	0x0100
        /*0326*/ 	.byte	0x09
	.zero		1


	//   ....[32]....
        /*0328*/ 	.word	0x00000bd0
        /*032c*/ 	.word	0x000000ff
        /*0330*/ 	.word	0x000000f8
        /*0334*/ 	.short	0x0100
        /*0336*/ 	.byte	0x09
	.zero		1


	//   ....[33]....
        /*0338*/ 	.word	0x00000be0
        /*033c*/ 	.word	0x000000ff
        /*0340*/ 	.word	0x00000118
        /*0344*/ 	.short	0x0100
        /*0346*/ 	.byte	0x09
	.zero		1


	//   ....[34]....
        /*0348*/ 	.word	0x00000bf0
        /*034c*/ 	.word	0x000000ff
        /*0350*/ 	.word	0x00000100
        /*0354*/ 	.short	0x0100
        /*0356*/ 	.byte	0x09
	.zero		1


	//   ....[35]....
        /*0358*/ 	.word	0x00000c00
        /*035c*/ 	.word	0x000000ff
        /*0360*/ 	.word	0x00000120
        /*0364*/ 	.short	0x0100
        /*0366*/ 	.byte	0x09
	.zero		1


	//   ....[36]....
        /*0368*/ 	.word	0x00000c10
        /*036c*/ 	.word	0x000000ff
        /*0370*/ 	.word	0x00000108
        /*0374*/ 	.short	0x0100
        /*0376*/ 	.byte	0x09
	.zero		1


	//   ....[37]....
        /*0378*/ 	.word	0x00000c20
        /*037c*/ 	.word	0x000000ff
        /*0380*/ 	.word	0x00000128
        /*0384*/ 	.short	0x0100
        /*0386*/ 	.byte	0x09
	.zero		1


	//   ....[38]....
        /*0388*/ 	.word	0x00000d10
        /*038c*/ 	.word	0x000000ff
        /*0390*/ 	.word	0x00000130
        /*0394*/ 	.short	0x0100
        /*0396*/ 	.byte	0x08
	.zero		1


	//   ....[39]....
        /*0398*/ 	.word	0x00000d20
        /*039c*/ 	.word	0x000000ff
        /*03a0*/ 	.word	0x00000140
        /*03a4*/ 	.short	0x0100
        /*03a6*/ 	.byte	0x08
	.zero		1


	//   ....[40]....
        /*03a8*/ 	.word	0x00000d30
        /*03ac*/ 	.word	0x000000ff
        /*03b0*/ 	.word	0x00000138
        /*03b4*/ 	.short	0x0100
        /*03b6*/ 	.byte	0x08
	.zero		1


	//   ....[41]....
        /*03b8*/ 	.word	0x00000d40
        /*03bc*/ 	.word	0x000000ff
        /*03c0*/ 	.word	0x00000148
        /*03c4*/ 	.short	0x0100
        /*03c6*/ 	.byte	0x08
	.zero		1


	//   ....[42]....
        /*03c8*/ 	.word	0x00000e30
        /*03cc*/ 	.word	0x000000ff
        /*03d0*/ 	.word	0x00000150
        /*03d4*/ 	.short	0x0100
        /*03d6*/ 	.byte	0x07
	.zero		1


	//   ....[43]....
        /*03d8*/ 	.word	0x00001820
        /*03dc*/ 	.word	0x00000002
        /*03e0*/ 	.word	0x00000140
        /*03e4*/ 	.short	0x010a
        /*03e6*/ 	.byte	0xff
	.zero		1


	//   ....[44]....
        /*03e8*/ 	.word	0x00001850
        /*03ec*/ 	.word	0x00000002
        /*03f0*/ 	.word	0x00000130
        /*03f4*/ 	.short	0x0101
        /*03f6*/ 	.byte	0xff
	.zero		1


	//   ....[45]....
        /*03f8*/ 	.word	0x00001920
        /*03fc*/ 	.word	0x000000ff
        /*0400*/ 	.word	0x00000040
        /*0404*/ 	.short	0x010a
        /*0406*/ 	.byte	0x08
	.zero		1


	//   ....[46]....
        /*0408*/ 	.word	0x00001a20
        /*040c*/ 	.word	0x000000ff
        /*0410*/ 	.word	0x00000040
        /*0414*/ 	.short	0x010a
        /*0416*/ 	.byte	0x21
	.zero		1


	//   ....[47]....
        /*0418*/ 	.word	0x00001bd0
        /*041c*/ 	.word	0x000000ff
        /*0420*/ 	.word	0x00000040
        /*0424*/ 	.short	0x010a
        /*0426*/ 	.byte	0x08
	.zero		1


	//   ....[48]....
        /*0428*/ 	.word	0x00001cf0
        /*042c*/ 	.word	0x000000ff
        /*0430*/ 	.word	0x000000c8
        /*0434*/ 	.short	0x0101
        /*0436*/ 	.byte	0x06
	.zero		1


	//   ....[49]....
        /*0438*/ 	.word	0x00001d00
        /*043c*/ 	.word	0x000000ff
        /*0440*/ 	.word	0x00000040
        /*0444*/ 	.short	0x010a
        /*0446*/ 	.byte	0x08
	.zero		1


	//   ....[50]....
        /*0448*/ 	.word	0x00001d80
        /*044c*/ 	.word	0x000000ff
        /*0450*/ 	.word	0x00000040
        /*0454*/ 	.short	0x010a
        /*0456*/ 	.byte	0x11
	.zero		1


	//   ....[51]....
        /*0458*/ 	.word	0x00001f10
        /*045c*/ 	.word	0x000000ff
        /*0460*/ 	.word	0x00000040
        /*0464*/ 	.short	0x010a
        /*0466*/ 	.byte	0x08
	.zero		1


	//   ....[52]....
        /*0468*/ 	.word	0x00002060
        /*046c*/ 	.word	0x00000002
        /*0470*/ 	.word	0x000000d0
        /*0474*/ 	.short	0x010a
        /*0476*/ 	.byte	0xff
	.zero		1


	//   ....[53]....
        /*0478*/ 	.word	0x00002120
        /*047c*/ 	.word	0x00000002
        /*0480*/ 	.word	0x00000000
        /*0484*/ 	.short	0x0101
        /*0486*/ 	.byte	0xff
	.zero		1


	//   ....[54]....
        /*0488*/ 	.word	0x00002680
        /*048c*/ 	.word	0x000000ff
        /*0490*/ 	.word	0x00000000
        /*0494*/ 	.short	0x010a
        /*0496*/ 	.byte	0x04
	.zero		1


	//   ....[55]....
        /*0498*/ 	.word	0x00002710
        /*049c*/ 	.word	0x000000ff
        /*04a0*/ 	.word	0x00000000
        /*04a4*/ 	.short	0x010a
        /*04a6*/ 	.byte	0x04
	.zero		1


	//   ....[56]....
        /*04a8*/ 	.word	0x000027a0
        /*04ac*/ 	.word	0x000000ff
        /*04b0*/ 	.word	0x00000000
        /*04b4*/ 	.short	0x010a
        /*04b6*/ 	.byte	0x04
	.zero		1


	//   ....[57]....
        /*04b8*/ 	.word	0x00002830
        /*04bc*/ 	.word	0x000000ff
        /*04c0*/ 	.word	0x00000000
        /*04c4*/ 	.short	0x010a
        /*04c6*/ 	.byte	0x04
	.zero		1


	//   ....[58]....
        /*04c8*/ 	.word	0x000028c0
        /*04cc*/ 	.word	0x000000ff
        /*04d0*/ 	.word	0x00000000
        /*04d4*/ 	.short	0x010a
        /*04d6*/ 	.byte	0x04
	.zero		1


	//   ....[59]....
        /*04d8*/ 	.word	0x00002950
        /*04dc*/ 	.word	0x000000ff
        /*04e0*/ 	.word	0x00000000
        /*04e4*/ 	.short	0x010a
        /*04e6*/ 	.byte	0x04
	.zero		1


	//   ....[60]....
        /*04e8*/ 	.word	0x000029e0
        /*04ec*/ 	.word	0x000000ff
        /*04f0*/ 	.word	0x00000000
        /*04f4*/ 	.short	0x010a
        /*04f6*/ 	.byte	0x04
	.zero		1


	//   ....[61]....
        /*04f8*/ 	.word	0x00002a80
        /*04fc*/ 	.word	0x00000000
        /*0500*/ 	.word	0x00000000
        /*0504*/ 	.short	0x010a
        /*0506*/ 	.byte	0xff
	.zero		1


	//   ....[62]....
        /*0508*/ 	.word	0x00002bb0
        /*050c*/ 	.word	0x00000000
        /*0510*/ 	.word	0x00000130
        /*0514*/ 	.short	0x010a
        /*0516*/ 	.byte	0xff
	.zero		1


	//   ....[63]....
        /*0518*/ 	.word	0x00002c20
        /*051c*/ 	.word	0x00000000
        /*0520*/ 	.word	0x00000000
        /*0524*/ 	.short	0x0101
        /*0526*/ 	.byte	0xff
	.zero		1


	//   ....[64]....
        /*0528*/ 	.word	0x00002c40
        /*052c*/ 	.word	0x000000ff
        /*0530*/ 	.word	0x000000e0
        /*0534*/ 	.short	0x010a
        /*0536*/ 	.byte	0x05
	.zero		1


	//   ....[65]....
        /*0538*/ 	.word	0x00002d60
        /*053c*/ 	.word	0x00000000
        /*0540*/ 	.word	0x000000d0
        /*0544*/ 	.short	0x010a
        /*0546*/ 	.byte	0xff
	.zero		1


	//   ....[66]....
        /*0548*/ 	.word	0x00002e60
        /*054c*/ 	.word	0x00000000
        /*0550*/ 	.word	0x00000000
        /*0554*/ 	.short	0x0101
        /*0556*/ 	.byte	0xff
	.zero		1


	//   ....[67]....
        /*0558*/ 	.word	0x00002ef0
        /*055c*/ 	.word	0x000000ff
        /*0560*/ 	.word	0x000000e0
        /*0564*/ 	.short	0x0106
        /*0566*/ 	.byte	0x05
	.zero		1


	//   ....[68]....
        /*0568*/ 	.word	0x00002f10
        /*056c*/ 	.word	0x000000ff
        /*0570*/ 	.word	0x000000e0
        /*0574*/ 	.short	0x010a
        /*0576*/ 	.byte	0x05
	.zero		1


	//   ....[69]....
        /*0578*/ 	.word	0x00002fa0
        /*057c*/ 	.word	0x000000ff
        /*0580*/ 	.word	0x000000e0
        /*0584*/ 	.short	0x0106
        /*0586*/ 	.byte	0x04
	.zero		1


	//   ....[70]....
        /*0588*/ 	.word	0x00002fe0
        /*058c*/ 	.word	0x00000000
        /*0590*/ 	.word	0x000000e0
        /*0594*/ 	.short	0x010a
        /*0596*/ 	.byte	0xff
	.zero		1


	//   ....[71]....
        /*0598*/ 	.word	0x00003220
        /*059c*/ 	.word	0x000000ff
        /*05a0*/ 	.word	0x00000008
        /*05a4*/ 	.short	0x010a
        /*05a6*/ 	.byte	0x06
	.zero		1


	//   ....[72]....
        /*05a8*/ 	.word	0x00003240
        /*05ac*/ 	.word	0x000000ff
        /*05b0*/ 	.word	0x00000008
        /*05b4*/ 	.short	0x010a
        /*05b6*/ 	.byte	0x06
	.zero		1


	//   ....[73]....
        /*05b8*/ 	.word	0x000033d0
        /*05bc*/ 	.word	0x000000ff
        /*05c0*/ 	.word	0x00000008
        /*05c4*/ 	.short	0x010a
        /*05c6*/ 	.byte	0x06
	.zero		1


	//   ....[74]....
        /*05c8*/ 	.word	0x000033f0
        /*05cc*/ 	.word	0x000000ff
        /*05d0*/ 	.word	0x00000008
        /*05d4*/ 	.short	0x010a
        /*05d6*/ 	.byte	0x06
	.zero		1


	//   ....[75]....
        /*05d8*/ 	.word	0x000034b0
        /*05dc*/ 	.word	0x000000ff
        /*05e0*/ 	.word	0x00000000
        /*05e4*/ 	.short	0x0101
        /*05e6*/ 	.byte	0x07
	.zero		1


	//   ....[76]....
        /*05e8*/ 	.word	0x000037f0
        /*05ec*/ 	.word	0x00000000
        /*05f0*/ 	.word	0x000000d0
        /*05f4*/ 	.short	0x010a
        /*05f6*/ 	.byte	0xff
	.zero		1


	//   ....[77]....
        /*05f8*/ 	.word	0x000038b0
        /*05fc*/ 	.word	0x00000000
        /*0600*/ 	.word	0x00000000
        /*0604*/ 	.short	0x0101
        /*0606*/ 	.byte	0xff
	.zero		1


	//   ....[78]....
        /*0608*/ 	.word	0x00003970
        /*060c*/ 	.word	0x000000ff
        /*0610*/ 	.word	0x00000000
        /*0614*/ 	.short	0x010a
        /*0616*/ 	.byte	0x08
	.zero		1


	//   ....[79]....
        /*0618*/ 	.word	0x00003980
        /*061c*/ 	.word	0x000000ff
        /*0620*/ 	.word	0x00000110
        /*0624*/ 	.short	0x010a
        /*0626*/ 	.byte	0x09
	.zero		1


	//   ....[80]....
        /*0628*/ 	.word	0x00003a30
        /*062c*/ 	.word	0x000000ff
        /*0630*/ 	.word	0x00000000
        /*0634*/ 	.short	0x010a
        /*0636*/ 	.byte	0x08
	.zero		1


	//   ....[81]....
        /*0638*/ 	.word	0x00003b60
        /*063c*/ 	.word	0x000000ff
        /*0640*/ 	.word	0x00000000
        /*0644*/ 	.short	0x010a
        /*0646*/ 	.byte	0x1e
	.zero		1


	//   ....[82]....
        /*0648*/ 	.word	0x00003e60
        /*064c*/ 	.word	0x000000ff
        /*0650*/ 	.word	0x00000000
        /*0654*/ 	.short	0x010a
        /*0656*/ 	.byte	0x08
	.zero		1


	//   ....[83]....
        /*0658*/ 	.word	0x00003ef0
        /*065c*/ 	.word	0x000000ff
        /*0660*/ 	.word	0x00000000
        /*0664*/ 	.short	0x010a
        /*0666*/ 	.byte	0x08
	.zero		1


	//   ....[84]....
        /*0668*/ 	.word	0x00003f80
        /*066c*/ 	.word	0x000000ff
        /*0670*/ 	.word	0x00000000
        /*0674*/ 	.short	0x010a
        /*0676*/ 	.byte	0x08
	.zero		1


	//   ....[85]....
        /*0678*/ 	.word	0x00004020
        /*067c*/ 	.word	0x00000000
        /*0680*/ 	.word	0x00000000
        /*0684*/ 	.short	0x010a
        /*0686*/ 	.byte	0xff
	.zero		1


	//   ....[86]....
        /*0688*/ 	.word	0x00004060
        /*068c*/ 	.word	0x00000000
        /*0690*/ 	.word	0x00000000
        /*0694*/ 	.short	0x010a
        /*0696*/ 	.byte	0xff
	.zero		1


	//   ....[87]....
        /*0698*/ 	.word	0x000040d0
        /*069c*/ 	.word	0x000000ff
        /*06a0*/ 	.word	0x00000000
        /*06a4*/ 	.short	0x0101
        /*06a6*/ 	.byte	0x05
	.zero		1


	//   ....[88]....
        /*06a8*/ 	.word	0x00004110
        /*06ac*/ 	.word	0x000000ff
        /*06b0*/ 	.word	0x00000150
        /*06b4*/ 	.short	0x010a
        /*06b6*/ 	.byte	0x07
	.zero		1


	//   ....[89]....
        /*06b8*/ 	.word	0x00004160
        /*06bc*/ 	.word	0x000000ff
        /*06c0*/ 	.word	0x00000000
        /*06c4*/ 	.short	0x0101
        /*06c6*/ 	.byte	0x05
	.zero		1


	//   ....[90]....
        /*06c8*/ 	.word	0x000045b0
        /*06cc*/ 	.word	0x00000000
        /*06d0*/ 	.word	0x000000d0
        /*06d4*/ 	.short	0x010a
        /*06d6*/ 	.byte	0xff
	.zero		1


	//   ....[91]....
        /*06d8*/ 	.word	0x00004670
        /*06dc*/ 	.word	0x00000000
        /*06e0*/ 	.word	0x00000000
        /*06e4*/ 	.short	0x0101
        /*06e6*/ 	.byte	0xff
	.zero		1


	//   ....[92]....
        /*06e8*/ 	.word	0x00004990
        /*06ec*/ 	.word	0x000000ff
        /*06f0*/ 	.word	0x000000c8
        /*06f4*/ 	.short	0x010a
        /*06f6*/ 	.byte	0x07
	.zero		1


	//   ....[93]....
        /*06f8*/ 	.word	0x00004b80
        /*06fc*/ 	.word	0x000000ff
        /*0700*/ 	.word	0x000000a0
        /*0704*/ 	.short	0x010a
        /*0706*/ 	.byte	0x07
	.zero		1


	//   ....[94]....
        /*0708*/ 	.word	0x00004d70
        /*070c*/ 	.word	0x000000ff
        /*0710*/ 	.word	0x00000080
        /*0714*/ 	.short	0x010b
        /*0716*/ 	.byte	0x07
	.zero		1


	//   ....[95]....
        /*0718*/ 	.word	0x00004d80
        /*071c*/ 	.word	0x000000ff
        /*0720*/ 	.word	0x00000000
        /*0724*/ 	.short	0x0101
        /*0726*/ 	.byte	0x0e
	.zero		1


	//   ....[96]....
        /*0728*/ 	.word	0x00004d90
        /*072c*/ 	.word	0x000000ff
        /*0730*/ 	.word	0x000000a8
        /*0734*/ 	.short	0x010a
        /*0736*/ 	.byte	0x07
	.zero		1


	//   ....[97]....
        /*0738*/ 	.word	0x00004f40
        /*073c*/ 	.word	0x000000ff
        /*0740*/ 	.word	0x00000088
        /*0744*/ 	.short	0x010b
        /*0746*/ 	.byte	0x07
	.zero		1


	//   ....[98]....
        /*0748*/ 	.word	0x00004f50
        /*074c*/ 	.word	0x000000ff
        /*0750*/ 	.word	0x00000000
        /*0754*/ 	.short	0x0101
        /*0756*/ 	.byte	0x0e
	.zero		1


	//   ....[99]....
        /*0758*/ 	.word	0x00004f60
        /*075c*/ 	.word	0x000000ff
        /*0760*/ 	.word	0x000000b0
        /*0764*/ 	.short	0x010a
        /*0766*/ 	.byte	0x07
	.zero		1


	//   ....[100]....
        /*0768*/ 	.word	0x00005150
        /*076c*/ 	.word	0x000000ff
        /*0770*/ 	.word	0x00000090
        /*0774*/ 	.short	0x010b
        /*0776*/ 	.byte	0x07
	.zero		1


	//   ....[101]....
        /*0778*/ 	.word	0x000051c0
        /*077c*/ 	.word	0x000000ff
        /*0780*/ 	.word	0x00000000
        /*0784*/ 	.short	0x0101
        /*0786*/ 	.byte	0x0e
	.zero		1


	//   ....[102]....
        /*0788*/ 	.word	0x000051d0
        /*078c*/ 	.word	0x000000ff
        /*0790*/ 	.word	0x000000b8
        /*0794*/ 	.short	0x010a
        /*0796*/ 	.byte	0x07
	.zero		1


	//   ....[103]....
        /*0798*/ 	.word	0x00005470
        /*079c*/ 	.word	0x000000ff
        /*07a0*/ 	.word	0x00000098
        /*07a4*/ 	.short	0x010b
        /*07a6*/ 	.byte	0x07
	.zero		1


	//   ....[104]....
        /*07a8*/ 	.word	0x00005490
        /*07ac*/ 	.word	0x000000ff
        /*07b0*/ 	.word	0x00000000
        /*07b4*/ 	.short	0x0101
        /*07b6*/ 	.byte	0x0d
	.zero		1


	//   ....[105]....
        /*07b8*/ 	.word	0x000054c0
        /*07bc*/ 	.word	0x000000ff
        /*07c0*/ 	.word	0x000000a0
        /*07c4*/ 	.short	0x010a
        /*07c6*/ 	.byte	0x07
	.zero		1


	//   ....[106]....
        /*07c8*/ 	.word	0x000054e0
        /*07cc*/ 	.word	0x000000ff
        /*07d0*/ 	.word	0x000000a8
        /*07d4*/ 	.short	0x010a
        /*07d6*/ 	.byte	0x07
	.zero		1


	//   ....[107]....
        /*07d8*/ 	.word	0x00005500
        /*07dc*/ 	.word	0x000000ff
        /*07e0*/ 	.word	0x000000b0
        /*07e4*/ 	.short	0x010a
        /*07e6*/ 	.byte	0x07
	.zero		1


	//   ....[108]....
        /*07e8*/ 	.word	0x00005540
        /*07ec*/ 	.word	0x00000000
        /*07f0*/ 	.word	0x000000b8
        /*07f4*/ 	.short	0x010a
        /*07f6*/ 	.byte	0xff
	.zero		1


	//   ....[109]....
        /*07f8*/ 	.word	0x000058d0
        /*07fc*/ 	.word	0x00000000
        /*0800*/ 	.word	0x000000d0
        /*0804*/ 	.short	0x010a
        /*0806*/ 	.byte	0xff
	.zero		1


	//   ....[110]....
        /*0808*/ 	.word	0x000059e0
        /*080c*/ 	.word	0x00000000
        /*0810*/ 	.word	0x00000000
        /*0814*/ 	.short	0x0101
        /*0816*/ 	.byte	0xff
	.zero		1


	//   ....[111]....
        /*0818*/ 	.word	0x00006350
        /*081c*/ 	.word	0x000000ff
        /*0820*/ 	.word	0x00000080
        /*0824*/ 	.short	0x010a
        /*0826*/ 	.byte	0x2c
	.zero		1


	//   ....[112]....
        /*0828*/ 	.word	0x000064b0
        /*082c*/ 	.word	0x00000074
        /*0830*/ 	.word	0x000000f0
        /*0834*/ 	.short	0x010a
        /*0836*/ 	.byte	0xff
	.zero		1


	//   ....[113]....
        /*0838*/ 	.word	0x000065b0
        /*083c*/ 	.word	0x000000ff
        /*0840*/ 	.word	0x00000080
        /*0844*/ 	.short	0x010a
        /*0846*/ 	.byte	0x2c
	.zero		1


	//   ....[114]....
        /*0848*/ 	.word	0x000066a0
        /*084c*/ 	.word	0x00000074
        /*0850*/ 	.word	0x000000f0
        /*0854*/ 	.short	0x010a
        /*0856*/ 	.byte	0xff
	.zero		1


	//   ....[115]....
        /*0858*/ 	.word	0x000071b0
        /*085c*/ 	.word	0x00000000
        /*0860*/ 	.word	0x00000000
        /*0864*/ 	.short	0x0101
        /*0866*/ 	.byte	0xff
	.zero		1


	//   ....[116]....
        /*0868*/ 	.word	0x000071c0
        /*086c*/ 	.word	0x00000002
        /*0870*/ 	.word	0x00000080
        /*0874*/ 	.short	0x010a
        /*0876*/ 	.byte	0xff
	.zero		1


	//   ....[117]....
        /*0878*/ 	.word	0x000072a0
        /*087c*/ 	.word	0x00000002
        /*0880*/ 	.word	0x00000080
        /*0884*/ 	.short	0x010a
        /*0886*/ 	.byte	0xff
	.zero		1


	//   ....[118]....
        /*0888*/ 	.word	0x00007e50
        /*088c*/ 	.word	0x0000003f
        /*0890*/ 	.word	0x00000000
        /*0894*/ 	.short	0x0101
        /*0896*/ 	.byte	0xff
	.zero		1


	//   ....[119]....
        /*0898*/ 	.word	0x00007e70
        /*089c*/ 	.word	0x00000000
        /*08a0*/ 	.word	0x00000080
        /*08a4*/ 	.short	0x010a
        /*08a6*/ 	.byte	0xff
	.zero		1


	//   ....[120]....
        /*08a8*/ 	.word	0x00007f40
        /*08ac*/ 	.word	0x00000000
        /*08b0*/ 	.word	0x00000080
        /*08b4*/ 	.short	0x010a
        /*08b6*/ 	.byte	0xff
	.zero		1


	//   ....[121]....
        /*08b8*/ 	.word	0x00008af0
        /*08bc*/ 	.word	0x0000003f
        /*08c0*/ 	.word	0x00000000
        /*08c4*/ 	.short	0x0101
        /*08c6*/ 	.byte	0xff
	.zero		1


	//   ....[122]....
        /*08c8*/ 	.word	0x00008b10
        /*08cc*/ 	.word	0x00000000
        /*08d0*/ 	.word	0x00000080
        /*08d4*/ 	.short	0x010a
        /*08d6*/ 	.byte	0xff
	.zero		1


	//   ....[123]....
        /*08d8*/ 	.word	0x00008be0
        /*08dc*/ 	.word	0x00000000
        /*08e0*/ 	.word	0x00000080
        /*08e4*/ 	.short	0x010a
        /*08e6*/ 	.byte	0xff
	.zero		1


	//   ....[124]....
        /*08e8*/ 	.word	0x00008eb0
        /*08ec*/ 	.word	0x00000074
        /*08f0*/ 	.word	0x00000000
        /*08f4*/ 	.short	0x0101
        /*08f6*/ 	.byte	0xff
	.zero		1


	//   ....[125]....
        /*08f8*/ 	.word	0x000097e0
        /*08fc*/ 	.word	0x00000000
        /*0900*/ 	.word	0x00000000
        /*0904*/ 	.short	0x0101
        /*0906*/ 	.byte	0xff
	.zero		1


	//   ....[126]....
        /*0908*/ 	.word	0x00009a50
        /*090c*/ 	.word	0x000000ff
        /*0910*/ 	.word	0x00000000
        /*0914*/ 	.short	0x0101
        /*0916*/ 	.byte	0x04
	.zero		1


	//   ....[127]....
        /*0918*/ 	.word	0x00009a70
        /*091c*/ 	.word	0x00000002
        /*0920*/ 	.word	0x00000140
        /*0924*/ 	.short	0x010a
        /*0926*/ 	.byte	0xff
	.zero		1


	//   ....[128]....
        /*0928*/ 	.word	0x00009ad0
        /*092c*/ 	.word	0x00000002
        /*0930*/ 	.word	0x00000040
        /*0934*/ 	.short	0x010a
        /*0936*/ 	.byte	0xff
	.zero		1


	//   ....[129]....
        /*0938*/ 	.word	0x00009b30
        /*093c*/ 	.word	0x00000002
        /*0940*/ 	.word	0x00000040
        /*0944*/ 	.short	0x010a
        /*0946*/ 	.byte	0xff
	.zero		1


	//   ....[130]....
        /*0948*/ 	.word	0x00009b80
        /*094c*/ 	.word	0x00000002
        /*0950*/ 	.word	0x000000d0
        /*0954*/ 	.short	0x010a
        /*0956*/ 	.byte	0xff
	.zero		1


	//   ....[131]....
        /*0958*/ 	.word	0x00009be0
        /*095c*/ 	.word	0x00000000
        /*0960*/ 	.word	0x00000000
        /*0964*/ 	.short	0x010a
        /*0966*/ 	.byte	0xff
	.zero		1


	//   ....[132]....
        /*0968*/ 	.word	0x00009c40
        /*096c*/ 	.word	0x00000000
        /*0970*/ 	.word	0x00000000
        /*0974*/ 	.short	0x010a
        /*0976*/ 	.byte	0xff
	.zero		1


	//   ....[133]....
        /*0978*/ 	.word	0x00009ca0
        /*097c*/ 	.word	0x00000000
        /*0980*/ 	.word	0x00000000
        /*0984*/ 	.short	0x010a
        /*0986*/ 	.byte	0xff
	.zero		1


	//   ....[134]....
        /*0988*/ 	.word	0x00009d00
        /*098c*/ 	.word	0x00000000
        /*0990*/ 	.word	0x00000000
        /*0994*/ 	.short	0x010a
        /*0996*/ 	.byte	0xff
	.zero		1


	//   ....[135]....
        /*0998*/ 	.word	0x00009d60
        /*099c*/ 	.word	0x00000000
        /*09a0*/ 	.word	0x00000000
        /*09a4*/ 	.short	0x010a
        /*09a6*/ 	.byte	0xff
	.zero		1


	//   ....[136]....
        /*09a8*/ 	.word	0x00009dc0
        /*09ac*/ 	.word	0x00000000
        /*09b0*/ 	.word	0x00000000
        /*09b4*/ 	.short	0x010a
        /*09b6*/ 	.byte	0xff
	.zero		1


	//   ....[137]....
        /*09b8*/ 	.word	0x00009e20
        /*09bc*/ 	.word	0x00000000
        /*09c0*/ 	.word	0x00000000
        /*09c4*/ 	.short	0x010a
        /*09c6*/ 	.byte	0xff
	.zero		1


	//   ....[138]....
        /*09c8*/ 	.word	0x00009e70
        /*09cc*/ 	.word	0x00000000
        /*09d0*/ 	.word	0x00000130
        /*09d4*/ 	.short	0x010a
        /*09d6*/ 	.byte	0xff
	.zero		1


	//   ....[139]....
        /*09d8*/ 	.word	0x00009ed0
        /*09dc*/ 	.word	0x00000000
        /*09e0*/ 	.word	0x000000e0
        /*09e4*/ 	.short	0x010a
        /*09e6*/ 	.byte	0xff
	.zero		1


	//   ....[140]....
        /*09e8*/ 	.word	0x00009f20
        /*09ec*/ 	.word	0x00000000
        /*09f0*/ 	.word	0x000000d0
        /*09f4*/ 	.short	0x010a
        /*09f6*/ 	.byte	0xff
	.zero		1


	//   ....[141]....
        /*09f8*/ 	.word	0x00009f80
        /*09fc*/ 	.word	0x00000000
        /*0a00*/ 	.word	0x000000e0
        /*0a04*/ 	.short	0x010a
        /*0a06*/ 	.byte	0xff
	.zero		1


	//   ....[142]....
        /*0a08*/ 	.word	0x00009fe0
        /*0a0c*/ 	.word	0x00000004
        /*0a10*/ 	.word	0x00000008
        /*0a14*/ 	.short	0x010a
        /*0a16*/ 	.byte	0xff
	.zero		1


	//   ....[143]....
        /*0a18*/ 	.word	0x0000a0c0
        /*0a1c*/ 	.word	0x00000002
        /*0a20*/ 	.word	0x00000008
        /*0a24*/ 	.short	0x010a
        /*0a26*/ 	.byte	0xff
	.zero		1


	//   ....[144]....
        /*0a28*/ 	.word	0x0000a110
        /*0a2c*/ 	.word	0x00000000
        /*0a30*/ 	.word	0x000000d0
        /*0a34*/ 	.short	0x010a
        /*0a36*/ 	.byte	0xff
	.zero		1


	//   ....[145]....
        /*0a38*/ 	.word	0x0000a170
        /*0a3c*/ 	.word	0x00000000
        /*0a40*/ 	.word	0x00000110
        /*0a44*/ 	.short	0x010a
        /*0a46*/ 	.byte	0xff
	.zero		1


	//   ....[146]....
        /*0a48*/ 	.word	0x0000a1d0
        /*0a4c*/ 	.word	0x00000000
        /*0a50*/ 	.word	0x00000000
        /*0a54*/ 	.short	0x010a
        /*0a56*/ 	.byte	0xff
	.zero		1


	//   ....[147]....
        /*0a58*/ 	.word	0x0000a230
        /*0a5c*/ 	.word	0x00000000
        /*0a60*/ 	.word	0x00000000
        /*0a64*/ 	.short	0x010a
        /*0a66*/ 	.byte	0xff
	.zero		1


	//   ....[148]....
        /*0a68*/ 	.word	0x0000a290
        /*0a6c*/ 	.word	0x00000000
        /*0a70*/ 	.word	0x00000000
        /*0a74*/ 	.short	0x010a
        /*0a76*/ 	.byte	0xff
	.zero		1


	//   ....[149]....
        /*0a78*/ 	.word	0x0000a2f0
        /*0a7c*/ 	.word	0x00000000
        /*0a80*/ 	.word	0x00000000
        /*0a84*/ 	.short	0x010a
        /*0a86*/ 	.byte	0xff
	.zero		1


	//   ....[150]....
        /*0a88*/ 	.word	0x0000a350
        /*0a8c*/ 	.word	0x00000000
        /*0a90*/ 	.word	0x00000150
        /*0a94*/ 	.short	0x010a
        /*0a96*/ 	.byte	0xff
	.zero		1


	//   ....[151]....
        /*0a98*/ 	.word	0x0000a3a0
        /*0a9c*/ 	.word	0x00000000
        /*0aa0*/ 	.word	0x000000d0
        /*0aa4*/ 	.short	0x010a
        /*0aa6*/ 	.byte	0xff
	.zero		1


	//   ....[152]....
        /*0aa8*/ 	.word	0x0000a400
        /*0aac*/ 	.word	0x00000000
        /*0ab0*/ 	.word	0x000000c8
        /*0ab4*/ 	.short	0x010a
        /*0ab6*/ 	.byte	0xff
	.zero		1


	//   ....[153]....
        /*0ab8*/ 	.word	0x0000a460
        /*0abc*/ 	.word	0x00000000
        /*0ac0*/ 	.word	0x000000a0
        /*0ac4*/ 	.short	0x010a
        /*0ac6*/ 	.byte	0xff
	.zero		1


	//   ....[154]....
        /*0ac8*/ 	.word	0x0000a4c0
        /*0acc*/ 	.word	0x00000000
        /*0ad0*/ 	.word	0x000000a8
        /*0ad4*/ 	.short	0x010a
        /*0ad6*/ 	.byte	0xff
	.zero		1


	//   ....[155]....
        /*0ad8*/ 	.word	0x0000a520
        /*0adc*/ 	.word	0x00000000
        /*0ae0*/ 	.word	0x000000b0
        /*0ae4*/ 	.short	0x010a
        /*0ae6*/ 	.byte	0xff
	.zero		1


	//   ....[156]....
        /*0ae8*/ 	.word	0x0000a580
        /*0aec*/ 	.word	0x00000000
        /*0af0*/ 	.word	0x000000b8
        /*0af4*/ 	.short	0x010a
        /*0af6*/ 	.byte	0xff
	.zero		1


	//   ....[157]....
        /*0af8*/ 	.word	0x0000a5e0
        /*0afc*/ 	.word	0x00000000
        /*0b00*/ 	.word	0x000000a0
        /*0b04*/ 	.short	0x010a
        /*0b06*/ 	.byte	0xff
	.zero		1


	//   ....[158]....
        /*0b08*/ 	.word	0x0000a640
        /*0b0c*/ 	.word	0x00000000
        /*0b10*/ 	.word	0x000000a8
        /*0b14*/ 	.short	0x010a
        /*0b16*/ 	.byte	0xff
	.zero		1


	//   ....[159]....
        /*0b18*/ 	.word	0x0000a6a0
        /*0b1c*/ 	.word	0x00000000
        /*0b20*/ 	.word	0x000000b0
        /*0b24*/ 	.short	0x010a
        /*0b26*/ 	.byte	0xff
	.zero		1


	//   ....[160]....
        /*0b28*/ 	.word	0x0000a6f0
        /*0b2c*/ 	.word	0x00000000
        /*0b30*/ 	.word	0x000000d0
        /*0b34*/ 	.short	0x010a
        /*0b36*/ 	.byte	0xff
	.zero		1


	//   ....[161]....
        /*0b38*/ 	.word	0x0000a750
        /*0b3c*/ 	.word	0x00000002
        /*0b40*/ 	.word	0x00000080
        /*0b44*/ 	.short	0x010a
        /*0b46*/ 	.byte	0xff
	.zero		1


	//   ....[162]....
        /*0b48*/ 	.word	0x0000a7a0
        /*0b4c*/ 	.word	0x00000074
        /*0b50*/ 	.word	0x000000f0
        /*0b54*/ 	.short	0x010a
        /*0b56*/ 	.byte	0xff
	.zero		1


	//   ....[163]....
        /*0b58*/ 	.word	0x0000a7f0
        /*0b5c*/ 	.word	0x00000002
        /*0b60*/ 	.word	0x00000080
        /*0b64*/ 	.short	0x010a
        /*0b66*/ 	.byte	0xff
	.zero		1


	//   ....[164]....
        /*0b68*/ 	.word	0x0000a840
        /*0b6c*/ 	.word	0x00000000
        /*0b70*/ 	.word	0x00000080
        /*0b74*/ 	.short	0x010a
        /*0b76*/ 	.byte	0xff
	.zero		1


	//   ....[165]....
        /*0b78*/ 	.word	0x0000a890
        /*0b7c*/ 	.word	0x00000000
        /*0b80*/ 	.word	0x00000080
        /*0b84*/ 	.short	0x010a
        /*0b86*/ 	.byte	0xff
	.zero		1


	//----- nvinfo : EIATTR_NUM_MBARRIERS
	.align		4
.L_47:
        /*0b88*/ 	.byte	0x03, 0x38
        /*0b8a*/ 	.short	0x002b


	//----- nvinfo : EIATTR_EXIT_INSTR_OFFSETS
	.align		4
        /*0b8c*/ 	.byte	0x04, 0x1c
        /*0b8e*/ 	.short	(.L_49 - .L_48)


	//   ....[0]....
.L_48:
        /*0b90*/ 	.word	0x00002ab0


	//   ....[1]....
        /*0b94*/ 	.word	0x00002fb0


	//   ....[2]....
        /*0b98*/ 	.word	0x00003010


	//   ....[3]....
        /*0b9c*/ 	.word	0x00004390


	//   ....[4]....
        /*0ba0*/ 	.word	0x00005570


	//   ....[5]....
        /*0ba4*/ 	.word	0x000055b0


	//   ....[6]....
        /*0ba8*/ 	.word	0x00009940


	//   ....[7]....
        /*0bac*/ 	.word	0x000099c0


	//   ....[8]....
        /*0bb0*/ 	.word	0x000099f0


	//   ....[9]....
        /*0bb4*/ 	.word	0x00009a60


	//----- nvinfo : EIATTR_MAX_THREADS
	.align		4
.L_49:
        /*0bb8*/ 	.byte	0x04, 0x05
        /*0bba*/ 	.short	(.L_51 - .L_50)
.L_50:
        /*0bbc*/ 	.word	0x00000100
        /*0bc0*/ 	.word	0x00000001
        /*0bc4*/ 	.word	0x00000001


	//----- nvinfo : EIATTR_CRS_STACK_SIZE
	.align		4
.L_51:
        /*0bc8*/ 	.byte	0x04, 0x1e
        /*0bca*/ 	.short	(.L_53 - .L_52)
.L_52:
        /*0bcc*/ 	.word	0x00000000


	//----- nvinfo : EIATTR_CBANK_PARAM_SIZE
	.align		4
.L_53:
        /*0bd0*/ 	.byte	0x03, 0x19
        /*0bd2*/ 	.short	0x0800


	//----- nvinfo : EIATTR_PARAM_CBANK
	.align		4
        /*0bd4*/ 	.byte	0x04, 0x0a
        /*0bd6*/ 	.short	(.L_55 - .L_54)
	.align		4
.L_54:
        /*0bd8*/ 	.word	index@(.nv.constant0._ZN7cutlass13device_kernelINS_4gemm6kernel13GemmUniversalIN4cute5tupleIJiiiiEEENS1_10collective13CollectiveMmaINS1_35MainloopSm100TmaUmmaWarpSpecializedILi8ELi2ELi4ENS5_IJNS4_1CILi2EEENSA_ILi1EEESC_EEEEENS5_IJNSA_ILi128EEENSA_ILi256EEENSA_ILi64EEEEEENS_6half_tENS5_IJlSC_lEEESJ_SK_NS4_8TiledMMAINS4_8MMA_AtomIJNS4_26SM100_MMA_F16BF16_2x1SM_SSISJ_SJ_fLi128ELi256ELNS4_4UMMA5MajorE0ELSP_0ELNSO_7ScaleInE0ELSQ_0EEEEEENS4_6LayoutINS5_IJSC_SC_SC_EEENS5_IJNSA_ILi0EEESV_SV_EEEEENS5_IJNS4_10UnderscoreESY_SY_EEEEENS4_18SM100_TMA_2SM_LOADENS4_14ComposedLayoutINS4_7SwizzleILi3ELi4ELi3EEENS4_18smem_ptr_flag_bitsILi16EEENST_INS5_IJNSA_ILi8EEESH_EEENS5_IJSH_SC_EEEEEEEvNS4_8identityES11_S1B_vS1C_EENS_8epilogue10collective18CollectiveEpilogueINS1E_23Sm100TmaWarpSpecializedILi4ELi2ELi32ELb1ELb0EEEJNS5_IJSH_SG_SH_EEENS5_IJNST_ISH_SC_EENST_INS5_IJNSA_ILi32EEESB_EEENS5_IJSC_SF_EEEEEEEESJ_SK_SJ_SK_NS1E_6fusion15FusionCallbacksIS1I_NS1Q_13LinCombEltActINS1E_6thread4ReLuESJ_fSJ_fLNS_15FloatRoundStyleE2EEES1J_S1P_JEEENS4_5SM1004TMEM4LOAD26SM100_TMEM_LOAD_32dp32b32xENS4_13SM90_TMA_LOADENS12_INS13_ILi2ELi4ELi3EEES16_NST_INS5_IJS17_S1L_EEENS5_IJS1L_SC_EEEEEEENS4_39AutoVectorizingCopyWithAssumedAlignmentILi128EEENS4_14SM90_TMA_STOREES27_S29_S29_EEEvvEEEEvNT_6ParamsE)
        /*0bdc*/ 	.short	0x0380
        /*0bde*/ 	.short	0x0800


	//----- nvinfo : EIATTR_SW_WAR
	.align		4
.L_55:
        /*0be0*/ 	.byte	0x04, 0x36
        /*0be2*/ 	.short	(.L_57 - .L_56)
.L_56:
        /*0be4*/ 	.word	0x00000008
.L_57:


//--------------------- .nv.callgraph             --------------------------
	.section	.nv.callgraph,"",@"SHT_CUDA_CALLGRAPH"
	.align	4
	.sectionentsize	8
	.align		4
        /*0000*/ 	.word	0x00000000
	.align		4
        /*0004*/ 	.word	0xffffffff
	.align		4
        /*0008*/ 	.word	index@(_ZN7cutlass13device_kernelINS_4gemm6kernel13GemmUniversalIN4cute5tupleIJiiiiEEENS1_10collective13CollectiveMmaINS1_35MainloopSm100TmaUmmaWarpSpecializedILi8ELi2ELi4ENS5_IJNS4_1CILi2EEENSA_ILi1EEESC_EEEEENS5_IJNSA_ILi128EEENSA_ILi256EEENSA_ILi64EEEEEENS_6half_tENS5_IJlSC_lEEESJ_SK_NS4_8TiledMMAINS4_8MMA_AtomIJNS4_26SM100_MMA_F16BF16_2x1SM_SSISJ_SJ_fLi128ELi256ELNS4_4UMMA5MajorE0ELSP_0ELNSO_7ScaleInE0ELSQ_0EEEEEENS4_6LayoutINS5_IJSC_SC_SC_EEENS5_IJNSA_ILi0EEESV_SV_EEEEENS5_IJNS4_10UnderscoreESY_SY_EEEEENS4_18SM100_TMA_2SM_LOADENS4_14ComposedLayoutINS4_7SwizzleILi3ELi4ELi3EEENS4_18smem_ptr_flag_bitsILi16EEENST_INS5_IJNSA_ILi8EEESH_EEENS5_IJSH_SC_EEEEEEEvNS4_8identityES11_S1B_vS1C_EENS_8epilogue10collective18CollectiveEpilogueINS1E_23Sm100TmaWarpSpecializedILi4ELi2ELi32ELb1ELb0EEEJNS5_IJSH_SG_SH_EEENS5_IJNST_ISH_SC_EENST_INS5_IJNSA_ILi32EEESB_EEENS5_IJSC_SF_EEEEEEEESJ_SK_SJ_SK_NS1E_6fusion15FusionCallbacksIS1I_NS1Q_13LinCombEltActINS1E_6thread4ReLuESJ_fSJ_fLNS_15FloatRoundStyleE2EEES1J_S1P_JEEENS4_5SM1004TMEM4LOAD26SM100_TMEM_LOAD_32dp32b32xENS4_13SM90_TMA_LOADENS12_INS13_ILi2ELi4ELi3EEES16_NST_INS5_IJS17_S1L_EEENS5_IJS1L_SC_EEEEEEENS4_39AutoVectorizingCopyWithAssumedAlignmentILi128EEENS4_14SM90_TMA_STOREES27_S29_S29_EEEvvEEEEvNT_6ParamsE)
	.align		4
        /*000c*/ 	.word	index@(__assertfail)
	.align		4
        /*0010*/ 	.word	0x00000000
	.align		4
        /*0014*/ 	.word	0xfffffffe
	.align		4
        /*0018*/ 	.word	0x00000000
	.align		4
        /*001c*/ 	.word	0xfffffffd
	.align		4
        /*0020*/ 	.word	0x00000000
	.align		4
        /*0024*/ 	.word	0xfffffffc


//--------------------- .nv.constant4             --------------------------
	.section	.nv.constant4,"a",@progbits
	.align	8
	.align		8
.nv.constant4:
        /*0000*/ 	.dword	__assertfail
	.align		8
        /*0008*/ 	.dword	__unnamed_1
	.align		8
        /*0010*/ 	.dword	__unnamed_2
	.align		8
        /*0018*/ 	.dword	_ZN39_INTERNAL_61ef7d33_4_k_cu_b8b92527_29854cuda3std3__45__cpo5beginE
	.align		8
        /*0020*/ 	.dword	_ZN39_INTERNAL_61ef7d33_4_k_cu_b8b92527_29854cuda3std3__45__cpo3endE
	.align		8
        /*0028*/ 	.dword	_ZN39_INTERNAL_61ef7d33_4_k_cu_b8b92527_29854cuda3std3__45__cpo6cbeginE
	.align		8
        /*0030*/ 	.dword	_ZN39_INTERNAL_61ef7d33_4_k_cu_b8b92527_29854cuda3std3__45__cpo4cendE
	.align		8
        /*0038*/ 	.dword	_ZN39_INTERNAL_61ef7d33_4_k_cu_b8b92527_29854cuda3std3__441_GLOBAL__N__61ef7d33_4_k_cu_b8b92527_29856ignoreE
	.align		8
        /*0040*/ 	.dword	_ZN39_INTERNAL_61ef7d33_4_k_cu_b8b92527_29854cuda3std3__419piecewise_constructE
	.align		8
        /*0048*/ 	.dword	_ZN39_INTERNAL_61ef7d33_4_k_cu_b8b92527_29854cuda3std3__48in_placeE
	.align		8
        /*0050*/ 	.dword	_ZN39_INTERNAL_61ef7d33_4_k_cu_b8b92527_29854cuda3std6ranges3__45__cpo4swapE
	.align		8
        /*0058*/ 	.dword	_ZN39_INTERNAL_61ef7d33_4_k_cu_b8b92527_29854cuda3std6ranges3__45__cpo9iter_moveE
	.align		8
        /*0060*/ 	.dword	_ZN39_INTERNAL_61ef7d33_4_k_cu_b8b92527_29854cute7productE
	.align		8
        /*0068*/ 	.dword	_ZN39_INTERNAL_61ef7d33_4_k_cu_b8b92527_29854cute1_E
	.align		8
        /*0070*/ 	.dword	$str$25
	.align		8
        /*0078*/ 	.dword	$str$26
	.align		8
        /*0080*/ 	.dword	$str$27
	.align		8
        /*0088*/ 	.dword	$str$28


//--------------------- .text._ZN7cutlass13device_kernelINS_4gemm6kernel13GemmUniversalIN4cute5tupleIJiiiiEEENS1_10collective13CollectiveMmaINS1_35MainloopSm100TmaUmmaWarpSpecializedILi8ELi2ELi4ENS5_IJNS4_1CILi2EEENSA_ILi1EEESC_EEEEENS5_IJNSA_ILi128EEENSA_ILi256EEENSA_ILi64EEEEEENS_6half_tENS5_IJlSC_lEEESJ_SK_NS4_8TiledMMAINS4_8MMA_AtomIJNS4_26SM100_MMA_F16BF16_2x1SM_SSISJ_SJ_fLi128ELi256ELNS4_4UMMA5MajorE0ELSP_0ELNSO_7ScaleInE0ELSQ_0EEEEEENS4_6LayoutINS5_IJSC_SC_SC_EEENS5_IJNSA_ILi0EEESV_SV_EEEEENS5_IJNS4_10UnderscoreESY_SY_EEEEENS4_18SM100_TMA_2SM_LOADENS4_14ComposedLayoutINS4_7SwizzleILi3ELi4ELi3EEENS4_18smem_ptr_flag_bitsILi16EEENST_INS5_IJNSA_ILi8EEESH_EEENS5_IJSH_SC_EEEEEEEvNS4_8identityES11_S1B_vS1C_EENS_8epilogue10collective18CollectiveEpilogueINS1E_23Sm100TmaWarpSpecializedILi4ELi2ELi32ELb1ELb0EEEJNS5_IJSH_SG_SH_EEENS5_IJNST_ISH_SC_EENST_INS5_IJNSA_ILi32EEESB_EEENS5_IJSC_SF_EEEEEEEESJ_SK_SJ_SK_NS1E_6fusion15FusionCallbacksIS1I_NS1Q_13LinCombEltActINS1E_6thread4ReLuESJ_fSJ_fLNS_15FloatRoundStyleE2EEES1J_S1P_JEEENS4_5SM1004TMEM4LOAD26SM100_TMEM_LOAD_32dp32b32xENS4_13SM90_TMA_LOADENS12_INS13_ILi2ELi4ELi3EEES16_NST_INS5_IJS17_S1L_EEENS5_IJS1L_SC_EEEEEEENS4_39AutoVectorizingCopyWithAssumedAlignmentILi128EEENS4_14SM90_TMA_STOREES27_S29_S29_EEEvvEEEEvNT_6ParamsE --------------------------
	.section	.text._ZN7cutlass13device_kernelINS_4gemm6kernel13GemmUniversalIN4cute5tupleIJiiiiEEENS1_10collective13CollectiveMmaINS1_35MainloopSm100TmaUmmaWarpSpecializedILi8ELi2ELi4ENS5_IJNS4_1CILi2EEENSA_ILi1EEESC_EEEEENS5_IJNSA_ILi128EEENSA_ILi256EEENSA_ILi64EEEEEENS_6half_tENS5_IJlSC_lEEESJ_SK_NS4_8TiledMMAINS4_8MMA_AtomIJNS4_26SM100_MMA_F16BF16_2x1SM_SSISJ_SJ_fLi128ELi256ELNS4_4UMMA5MajorE0ELSP_0ELNSO_7ScaleInE0ELSQ_0EEEEEENS4_6LayoutINS5_IJSC_SC_SC_EEENS5_IJNSA_ILi0EEESV_SV_EEEEENS5_IJNS4_10UnderscoreESY_SY_EEEEENS4_18SM100_TMA_2SM_LOADENS4_14ComposedLayoutINS4_7SwizzleILi3ELi4ELi3EEENS4_18smem_ptr_flag_bitsILi16EEENST_INS5_IJNSA_ILi8EEESH_EEENS5_IJSH_SC_EEEEEEEvNS4_8identityES11_S1B_vS1C_EENS_8epilogue10collective18CollectiveEpilogueINS1E_23Sm100TmaWarpSpecializedILi4ELi2ELi32ELb1ELb0EEEJNS5_IJSH_SG_SH_EEENS5_IJNST_ISH_SC_EENST_INS5_IJNSA_ILi32EEESB_EEENS5_IJSC_SF_EEEEEEEESJ_SK_SJ_SK_NS1E_6fusion15FusionCallbacksIS1I_NS1Q_13LinCombEltActINS1E_6thread4ReLuESJ_fSJ_fLNS_15FloatRoundStyleE2EEES1J_S1P_JEEENS4_5SM1004TMEM4LOAD26SM100_TMEM_LOAD_32dp32b32xENS4_13SM90_TMA_LOADENS12_INS13_ILi2ELi4ELi3EEES16_NST_INS5_IJS17_S1L_EEENS5_IJS1L_SC_EEEEEEENS4_39AutoVectorizingCopyWithAssumedAlignmentILi128EEENS4_14SM90_TMA_STOREES27_S29_S29_EEEvvEEEEvNT_6ParamsE,"ax",@progbits
	.align	128
.text._ZN7cutlass13device_kernelINS_4gemm6kernel13GemmUniversalIN4cute5tupleIJiiiiEEENS1_10collective13CollectiveMmaINS1_35MainloopSm100TmaUmmaWarpSpecializedILi8ELi2ELi4ENS5_IJNS4_1CILi2EEENSA_ILi1EEESC_EEEEENS5_IJNSA_ILi128EEENSA_ILi256EEENSA_ILi64EEEEEENS_6half_tENS5_IJlSC_lEEESJ_SK_NS4_8TiledMMAINS4_8MMA_AtomIJNS4_26SM100_MMA_F16BF16_2x1SM_SSISJ_SJ_fLi128ELi256ELNS4_4UMMA5MajorE0ELSP_0ELNSO_7ScaleInE0ELSQ_0EEEEEENS4_6LayoutINS5_IJSC_SC_SC_EEENS5_IJNSA_ILi0EEESV_SV_EEEEENS5_IJNS4_10UnderscoreESY_SY_EEEEENS4_18SM100_TMA_2SM_LOADENS4_14ComposedLayoutINS4_7SwizzleILi3ELi4ELi3EEENS4_18smem_ptr_flag_bitsILi16EEENST_INS5_IJNSA_ILi8EEESH_EEENS5_IJSH_SC_EEEEEEEvNS4_8identityES11_S1B_vS1C_EENS_8epilogue10collective18CollectiveEpilogueINS1E_23Sm100TmaWarpSpecializedILi4ELi2ELi32ELb1ELb0EEEJNS5_IJSH_SG_SH_EEENS5_IJNST_ISH_SC_EENST_INS5_IJNSA_ILi32EEESB_EEENS5_IJSC_SF_EEEEEEEESJ_SK_SJ_SK_NS1E_6fusion15FusionCallbacksIS1I_NS1Q_13LinCombEltActINS1E_6thread4ReLuESJ_fSJ_fLNS_15FloatRoundStyleE2EEES1J_S1P_JEEENS4_5SM1004TMEM4LOAD26SM100_TMEM_LOAD_32dp32b32xENS4_13SM90_TMA_LOADENS12_INS13_ILi2ELi4ELi3EEES16_NST_INS5_IJS17_S1L_EEENS5_IJS1L_SC_EEEEEEENS4_39AutoVectorizingCopyWithAssumedAlignmentILi128EEENS4_14SM90_TMA_STOREES27_S29_S29_EEEvvEEEEvNT_6ParamsE:
        .type           _ZN7cutlass13device_kernelINS_4gemm6kernel13GemmUniversalIN4cute5tupleIJiiiiEEENS1_10collective13CollectiveMmaINS1_35MainloopSm100TmaUmmaWarpSpecializedILi8ELi2ELi4ENS5_IJNS4_1CILi2EEENSA_ILi1EEESC_EEEEENS5_IJNSA_ILi128EEENSA_ILi256EEENSA_ILi64EEEEEENS_6half_tENS5_IJlSC_lEEESJ_SK_NS4_8TiledMMAINS4_8MMA_AtomIJNS4_26SM100_MMA_F16BF16_2x1SM_SSISJ_SJ_fLi128ELi256ELNS4_4UMMA5MajorE0ELSP_0ELNSO_7ScaleInE0ELSQ_0EEEEEENS4_6LayoutINS5_IJSC_SC_SC_EEENS5_IJNSA_ILi0EEESV_SV_EEEEENS5_IJNS4_10UnderscoreESY_SY_EEEEENS4_18SM100_TMA_2SM_LOADENS4_14ComposedLayoutINS4_7SwizzleILi3ELi4ELi3EEENS4_18smem_ptr_flag_bitsILi16EEENST_INS5_IJNSA_ILi8EEESH_EEENS5_IJSH_SC_EEEEEEEvNS4_8identityES11_S1B_vS1C_EENS_8epilogue10collective18CollectiveEpilogueINS1E_23Sm100TmaWarpSpecializedILi4ELi2ELi32ELb1ELb0EEEJNS5_IJSH_SG_SH_EEENS5_IJNST_ISH_SC_EENST_INS5_IJNSA_ILi32EEESB_EEENS5_IJSC_SF_EEEEEEEESJ_SK_SJ_SK_NS1E_6fusion15FusionCallbacksIS1I_NS1Q_13LinCombEltActINS1E_6thread4ReLuESJ_fSJ_fLNS_15FloatRoundStyleE2EEES1J_S1P_JEEENS4_5SM1004TMEM4LOAD26SM100_TMEM_LOAD_32dp32b32xENS4_13SM90_TMA_LOADENS12_INS13_ILi2ELi4ELi3EEES16_NST_INS5_IJS17_S1L_EEENS5_IJS1L_SC_EEEEEEENS4_39AutoVectorizingCopyWithAssumedAlignmentILi128EEENS4_14SM90_TMA_STOREES27_S29_S29_EEEvvEEEEvNT_6ParamsE,@function
        .size           _ZN7cutlass13device_kernelINS_4gemm6kernel13GemmUniversalIN4cute5tupleIJiiiiEEENS1_10collective13CollectiveMmaINS1_35MainloopSm100TmaUmmaWarpSpecializedILi8ELi2ELi4ENS5_IJNS4_1CILi2EEENSA_ILi1EEESC_EEEEENS5_IJNSA_ILi128EEENSA_ILi256EEENSA_ILi64EEEEEENS_6half_tENS5_IJlSC_lEEESJ_SK_NS4_8TiledMMAINS4_8MMA_AtomIJNS4_26SM100_MMA_F16BF16_2x1SM_SSISJ_SJ_fLi128ELi256ELNS4_4UMMA5MajorE0ELSP_0ELNSO_7ScaleInE0ELSQ_0EEEEEENS4_6LayoutINS5_IJSC_SC_SC_EEENS5_IJNSA_ILi0EEESV_SV_EEEEENS5_IJNS4_10UnderscoreESY_SY_EEEEENS4_18SM100_TMA_2SM_LOADENS4_14ComposedLayoutINS4_7SwizzleILi3ELi4ELi3EEENS4_18smem_ptr_flag_bitsILi16EEENST_INS5_IJNSA_ILi8EEESH_EEENS5_IJSH_SC_EEEEEEEvNS4_8identityES11_S1B_vS1C_EENS_8epilogue10collective18CollectiveEpilogueINS1E_23Sm100TmaWarpSpecializedILi4ELi2ELi32ELb1ELb0EEEJNS5_IJSH_SG_SH_EEENS5_IJNST_ISH_SC_EENST_INS5_IJNSA_ILi32EEESB_EEENS5_IJSC_SF_EEEEEEEESJ_SK_SJ_SK_NS1E_6fusion15FusionCallbacksIS1I_NS1Q_13LinCombEltActINS1E_6thread4ReLuESJ_fSJ_fLNS_15FloatRoundStyleE2EEES1J_S1P_JEEENS4_5SM1004TMEM4LOAD26SM100_TMEM_LOAD_32dp32b32xENS4_13SM90_TMA_LOADENS12_INS13_ILi2ELi4ELi3EEES16_NST_INS5_IJS17_S1L_EEENS5_IJS1L_SC_EEEEEEENS4_39AutoVectorizingCopyWithAssumedAlignmentILi128EEENS4_14SM90_TMA_STOREES27_S29_S29_EEEvvEEEEvNT_6ParamsE,(.L_x_210 - _ZN7cutlass13device_kernelINS_4gemm6kernel13GemmUniversalIN4cute5tupleIJiiiiEEENS1_10collective13CollectiveMmaINS1_35MainloopSm100TmaUmmaWarpSpecializedILi8ELi2ELi4ENS5_IJNS4_1CILi2EEENSA_ILi1EEESC_EEEEENS5_IJNSA_ILi128EEENSA_ILi256EEENSA_ILi64EEEEEENS_6half_tENS5_IJlSC_lEEESJ_SK_NS4_8TiledMMAINS4_8MMA_AtomIJNS4_26SM100_MMA_F16BF16_2x1SM_SSISJ_SJ_fLi128ELi256ELNS4_4UMMA5MajorE0ELSP_0ELNSO_7ScaleInE0ELSQ_0EEEEEENS4_6LayoutINS5_IJSC_SC_SC_EEENS5_IJNSA_ILi0EEESV_SV_EEEEENS5_IJNS4_10UnderscoreESY_SY_EEEEENS4_18SM100_TMA_2SM_LOADENS4_14ComposedLayoutINS4_7SwizzleILi3ELi4ELi3EEENS4_18smem_ptr_flag_bitsILi16EEENST_INS5_IJNSA_ILi8EEESH_EEENS5_IJSH_SC_EEEEEEEvNS4_8identityES11_S1B_vS1C_EENS_8epilogue10collective18CollectiveEpilogueINS1E_23Sm100TmaWarpSpecializedILi4ELi2ELi32ELb1ELb0EEEJNS5_IJSH_SG_SH_EEENS5_IJNST_ISH_SC_EENST_INS5_IJNSA_ILi32EEESB_EEENS5_IJSC_SF_EEEEEEEESJ_SK_SJ_SK_NS1E_6fusion15FusionCallbacksIS1I_NS1Q_13LinCombEltActINS1E_6thread4ReLuESJ_fSJ_fLNS_15FloatRoundStyleE2EEES1J_S1P_JEEENS4_5SM1004TMEM4LOAD26SM100_TMEM_LOAD_32dp32b32xENS4_13SM90_TMA_LOADENS12_INS13_ILi2ELi4ELi3EEES16_NST_INS5_IJS17_S1L_EEENS5_IJS1L_SC_EEEEEEENS4_39AutoVectorizingCopyWithAssumedAlignmentILi128EEENS4_14SM90_TMA_STOREES27_S29_S29_EEEvvEEEEvNT_6ParamsE)
        .other          _ZN7cutlass13device_kernelINS_4gemm6kernel13GemmUniversalIN4cute5tupleIJiiiiEEENS1_10collective13CollectiveMmaINS1_35MainloopSm100TmaUmmaWarpSpecializedILi8ELi2ELi4ENS5_IJNS4_1CILi2EEENSA_ILi1EEESC_EEEEENS5_IJNSA_ILi128EEENSA_ILi256EEENSA_ILi64EEEEEENS_6half_tENS5_IJlSC_lEEESJ_SK_NS4_8TiledMMAINS4_8MMA_AtomIJNS4_26SM100_MMA_F16BF16_2x1SM_SSISJ_SJ_fLi128ELi256ELNS4_4UMMA5MajorE0ELSP_0ELNSO_7ScaleInE0ELSQ_0EEEEEENS4_6LayoutINS5_IJSC_SC_SC_EEENS5_IJNSA_ILi0EEESV_SV_EEEEENS5_IJNS4_10UnderscoreESY_SY_EEEEENS4_18SM100_TMA_2SM_LOADENS4_14ComposedLayoutINS4_7SwizzleILi3ELi4ELi3EEENS4_18smem_ptr_flag_bitsILi16EEENST_INS5_IJNSA_ILi8EEESH_EEENS5_IJSH_SC_EEEEEEEvNS4_8identityES11_S1B_vS1C_EENS_8epilogue10collective18CollectiveEpilogueINS1E_23Sm100TmaWarpSpecializedILi4ELi2ELi32ELb1ELb0EEEJNS5_IJSH_SG_SH_EEENS5_IJNST_ISH_SC_EENST_INS5_IJNSA_ILi32EEESB_EEENS5_IJSC_SF_EEEEEEEESJ_SK_SJ_SK_NS1E_6fusion15FusionCallbacksIS1I_NS1Q_13LinCombEltActINS1E_6thread4ReLuESJ_fSJ_fLNS_15FloatRoundStyleE2EEES1J_S1P_JEEENS4_5SM1004TMEM4LOAD26SM100_TMEM_LOAD_32dp32b32xENS4_13SM90_TMA_LOADENS12_INS13_ILi2ELi4ELi3EEES16_NST_INS5_IJS17_S1L_EEENS5_IJS1L_SC_EEEEEEENS4_39AutoVectorizingCopyWithAssumedAlignmentILi128EEENS4_14SM90_TMA_STOREES27_S29_S29_EEEvvEEEEvNT_6ParamsE,@"STO_CUDA_ENTRY STV_DEFAULT"
_ZN7cutlass13device_kernelINS_4gemm6kernel13GemmUniversalIN4cute5tupleIJiiiiEEENS1_10collective13CollectiveMmaINS1_35MainloopSm100TmaUmmaWarpSpecializedILi8ELi2ELi4ENS5_IJNS4_1CILi2EEENSA_ILi1EEESC_EEEEENS5_IJNSA_ILi128EEENSA_ILi256EEENSA_ILi64EEEEEENS_6half_tENS5_IJlSC_lEEESJ_SK_NS4_8TiledMMAINS4_8MMA_AtomIJNS4_26SM100_MMA_F16BF16_2x1SM_SSISJ_SJ_fLi128ELi256ELNS4_4UMMA5MajorE0ELSP_0ELNSO_7ScaleInE0ELSQ_0EEEEEENS4_6LayoutINS5_IJSC_SC_SC_EEENS5_IJNSA_ILi0EEESV_SV_EEEEENS5_IJNS4_10UnderscoreESY_SY_EEEEENS4_18SM100_TMA_2SM_LOADENS4_14ComposedLayoutINS4_7SwizzleILi3ELi4ELi3EEENS4_18smem_ptr_flag_bitsILi16EEENST_INS5_IJNSA_ILi8EEESH_EEENS5_IJSH_SC_EEEEEEEvNS4_8identityES11_S1B_vS1C_EENS_8epilogue10collective18CollectiveEpilogueINS1E_23Sm100TmaWarpSpecializedILi4ELi2ELi32ELb1ELb0EEEJNS5_IJSH_SG_SH_EEENS5_IJNST_ISH_SC_EENST_INS5_IJNSA_ILi32EEESB_EEENS5_IJSC_SF_EEEEEEEESJ_SK_SJ_SK_NS1E_6fusion15FusionCallbacksIS1I_NS1Q_13LinCombEltActINS1E_6thread4ReLuESJ_fSJ_fLNS_15FloatRoundStyleE2EEES1J_S1P_JEEENS4_5SM1004TMEM4LOAD26SM100_TMEM_LOAD_32dp32b32xENS4_13SM90_TMA_LOADENS12_INS13_ILi2ELi4ELi3EEES16_NST_INS5_IJS17_S1L_EEENS5_IJS1L_SC_EEEEEEENS4_39AutoVectorizingCopyWithAssumedAlignmentILi128EEENS4_14SM90_TMA_STOREES27_S29_S29_EEEvvEEEEvNT_6ParamsE:
[----:B------:R-:W1:Y:S01]  /*0000*/  LDC R1, c[0x0][0x37c] ;  /* 0x0000df00ff017b82 */ /* 0x000e620000000800 */
[----:B------:R-:W2:Y:S01]  /*0010*/  S2R R109, SR_TID.X ;  /* 0x00000000006d7919 */ /* 0x000ea20000002100 */
[----:B------:R-:W3:Y:S06]  /*0020*/  LDCU.64 UR8, c[0x0][0x890] ;  /* 0x00011200ff0877ac */ /* 0x000eec0008000a00 */
[----:B------:R-:W4:Y:S01]  /*0030*/  S2UR UR37, SR_CgaCtaId ;  /* 0x00000000002579c3 */ /* 0x000f220000008800 */
[----:B------:R-:W-:Y:S02]  /*0040*/  PRMT R96, RZ, 0x7610, R96 ;  /* 0x00007610ff607816 */ /* 0x000fe40000000060 */
[----:B------:R-:W-:Y:S01]  /*0050*/  ELECT P0, URZ, PT ;  /* 0x0000000000ff782f */ /* 0x000fe20003800000 */
[----:B------:R-:W1:Y:S01]  /*0060*/  LDCU.64 UR46, c[0x0][0x358] ;  /* 0x00006b00ff2e77ac */ /* 0x000e620008000a00 */
[----:B---3--:R-:W-:-:S04]  /*0070*/  UISETP.NE.U32.AND UP2, UPT, UR8, URZ, UPT ;  /* 0x000000ff0800728c */ /* 0x008fc8000bf45070 */
[----:B------:R-:W-:Y:S02]  /*0080*/  UISETP.NE.AND.EX UP2, UPT, UR9, URZ, UPT, UP2 ;  /* 0x000000ff0900728c */ /* 0x000fe4000bf45320 */
[----:B----4-:R-:W-:Y:S02]  /*0090*/  ULOP3.LUT UR5, UR37, 0x1, URZ, 0xc0, !UPT ;  /* 0x0000000125057892 */ /* 0x010fe4000f8ec0ff */
[----:B------:R-:W-:Y:S01]  /*00a0*/  ULOP3.LUT UR4, UR37, 0x1, URZ, 0x3c, !UPT ;  /* 0x0000000125047892 */ /* 0x000fe2000f8e3cff */
[----:B--2---:R-:W-:-:S05]  /*00b0*/  SHF.R.U32.HI R100, RZ, 0x5, R109 ;  /* 0x00000005ff647819 */ /* 0x004fca000001166d */
[----:B------:R-:W2:Y:S02]  /*00c0*/  SHFL.IDX PT, R0, R100, RZ, 0x1f ;  /* 0x00001fff64007589 */ /* 0x000ea400000e0000 */
[----:B--2---:R-:W-:Y:S01]  /*00d0*/  R2UR UR10, R0 ;  /* 0x00000000000a72ca */ /* 0x004fe200000e0000 */
[----:B-1----:R-:W-:Y:S05]  /*00e0*/  BRA.U UP2, `(.L_x_0) ;  /* 0x00000001022c7547 */ /* 0x002fea000b800000 */
[----:B------:R-:W1:Y:S02]  /*00f0*/  LDCU.64 UR6, c[0x0][0x888] ;  /* 0x00011100ff0677ac */ /* 0x000e640008000a00 */
[----:B-1----:R-:W-:-:S04]  /*0100*/  UISETP.NE.U32.AND UP0, UPT, UR6, URZ, UPT ;  /* 0x000000ff0600728c */ /* 0x002fc8000bf05070 */
[----:B------:R-:W-:-:S09]  /*0110*/  UISETP.NE.AND.EX UP0, UPT, UR7, URZ, UPT, UP0 ;  /* 0x000000ff0700728c */ /* 0x000fd2000bf05300 */
[----:B------:R-:W-:Y:S05]  /*0120*/  BRA.U !UP0, `(.L_x_1) ;  /* 0x0000000108107547 */ /* 0x000fea000b800000 */
[----:B------:R-:W1:Y:S02]  /*0130*/  LDC.64 R2, c[0x0][0x888] ;  /* 0x00022200ff027b82 */ /* 0x000e640000000a00 */
[----:B-1----:R1:W5:Y:S01]  /*0140*/  LDG.E R49, desc[UR46][R2.64] ;  /* 0x0000002e02317981 */ /* 0x002362000c1e1900 */
[----:B------:R-:W-:Y:S01]  /*0150*/  HFMA2 R96, -RZ, RZ, 0, 5.9604644775390625e-08 ;  /* 0x00000001ff607431 */ /* 0x000fe200000001ff */
[----:B------:R-:W-:Y:S05]  /*0160*/  BRA `(.L_x_0) ;  /* 0x00000000000c7947 */ /* 0x000fea0003800000 */
.L_x_1:
[----:B------:R-:W1:Y:S01]  /*0170*/  LDCU UR6, c[0x0][0x880] ;  /* 0x00011000ff0677ac */ /* 0x000e620008000800 */
[----:B------:R-:W-:Y:S01]  /*0180*/  HFMA2 R96, -RZ, RZ, 0, 5.9604644775390625e-08 ;  /* 0x00000001ff607431 */ /* 0x000fe200000001ff */
[----:B-1----:R-:W-:-:S07]  /*0190*/  MOV R49, UR6 ;  /* 0x0000000600317c02 */ /* 0x002fce0008000f00 */
.L_x_0:
[----:B------:R-:W2:Y:S02]  /*01a0*/  LDCU.64 UR6, c[0x0][0x8b0] ;  /* 0x00011600ff0677ac */ /* 0x000ea40008000a00 */
[----:B--2---:R-:W-:-:S04]  /*01b0*/  UISETP.NE.U32.AND UP0, UPT, UR6, URZ, UPT ;  /* 0x000000ff0600728c */ /* 0x004fc8000bf05070 */
[----:B------:R-:W-:-:S09]  /*01c0*/  UISETP.NE.AND.EX UP0, UPT, UR7, URZ, UPT, UP0 ;  /* 0x000000ff0700728c */ /* 0x000fd2000bf05300 */
[----:B------:R-:W-:Y:S05]  /*01d0*/  BRA.U UP0, `(.L_x_2) ;  /* 0x0000000100247547 */ /* 0x000fea000b800000 */
[----:B------:R-:W2:Y:S02]  /*01e0*/  LDCU.64 UR6, c[0x0][0x8a8] ;  /* 0x00011500ff0677ac */ /* 0x000ea40008000a00 */
[----:B--2---:R-:W-:-:S04]  /*01f0*/  UISETP.NE.U32.AND UP0, UPT, UR6, URZ, UPT ;  /* 0x000000ff0600728c */ /* 0x004fc8000bf05070 */
[----:B------:R-:W-:-:S09]  /*0200*/  UISETP.NE.AND.EX UP0, UPT, UR7, URZ, UPT, UP0 ;  /* 0x000000ff0700728c */ /* 0x000fd2000bf05300 */
[----:B------:R-:W-:Y:S05]  /*0210*/  BRA.U !UP0, `(.L_x_3) ;  /* 0x00000001080c7547 */ /* 0x000fea000b800000 */
[----:B-1----:R-:W1:Y:S02]  /*0220*/  LDC.64 R2, c[0x0][0x8a8] ;  /* 0x00022a00ff027b82 */ /* 0x002e640000000a00 */
[----:B-1----:R2:W5:Y:S01]  /*0230*/  LDG.E R47, desc[UR46][R2.64] ;  /* 0x0000002e022f7981 */ /* 0x002562000c1e1900 */
[----:B------:R-:W-:Y:S05]  /*0240*/  BRA `(.L_x_2) ;  /* 0x0000000000087947 */ /* 0x000fea0003800000 */
.L_x_3:
[----:B------:R-:W2:Y:S02]  /*0250*/  LDCU UR6, c[0x0][0x8a0] ;  /* 0x00011400ff0677ac */ /* 0x000ea40008000800 */
[----:B--2---:R-:W-:Y:S02]  /*0260*/  MOV R47, UR6 ;  /* 0x00000006002f7c02 */ /* 0x004fe40008000f00 */
.L_x_2:
[----:B------:R-:W-:Y:S01]  /*0270*/  IMAD.U32 R0, RZ, RZ, UR10 ;  /* 0x0000000aff007e24 */ /* 0x000fe2000f8e00ff */
[----:B------:R-:W-:Y:S04]  /*0280*/  BSSY.RECONVERGENT B0, `(.L_x_4) ;  /* 0x000000c000007945 */ /* 0x000fe80003800200 */
[C---:B------:R-:W-:Y:S02]  /*0290*/  ISETP.NE.OR P2, PT, R0.reuse, 0x1, !P0 ;  /* 0x000000010000780c */ /* 0x040fe40004745670 */
[----:B------:R-:W-:-:S11]  /*02a0*/  ISETP.NE.OR P1, PT, R0, 0x3, !P0 ;  /* 0x000000030000780c */ /* 0x000fd60004725670 */
[----:B------:R-:W-:Y:S05]  /*02b0*/  @P2 BRA `(.L_x_5) ;  /* 0x0000000000202947 */ /* 0x000fea0003800000 */
[----:B------:R-:W3:Y:S02]  /*02c0*/  LDCU.64 UR6, c[0x0][0x348] ;  /* 0x00006900ff0677ac */ /* 0x000ee40008000a00 */
[----:B---3--:R-:W-:Y:S02]  /*02d0*/  UIADD3 UR12, UP1, UPT, UR6, 0x80, URZ ;  /* 0x00000080060c7890 */ /* 0x008fe4000ff3e0ff */
[----:B------:R-:W-:Y:S02]  /*02e0*/  UIADD3 UR6, UP0, UPT, UR6, 0x180, URZ ;  /* 0x0000018006067890 */ /* 0x000fe4000ff1e0ff */
[----:B------:R-:W-:Y:S02]  /*02f0*/  UIADD3.X UR13, UPT, UPT, URZ, UR7, URZ, UP1, !UPT ;  /* 0x00000007ff0d7290 */ /* 0x000fe40008ffe4ff */
[----:B------:R-:W-:-:S07]  /*0300*/  UIADD3.X UR7, UPT, UPT, URZ, UR7, URZ, UP0, !UPT ;  /* 0x00000007ff077290 */ /* 0x000fce00087fe4ff */
[----:B------:R3:W-:Y:S02]  /*0310*/  UTMACCTL.PF [UR12] ;  /* 0x000000000c0079b9 */ /* 0x0007e40008040000 */
[----:B------:R3:W-:Y:S02]  /*0320*/  UTMACCTL.PF [UR6] ;  /* 0x00000000060079b9 */ /* 0x0007e40008040000 */
[----:B---3--:R-:W-:Y:S01]  /*0330*/  NOP ;  /* 0x0000000000007918 */ /* 0x008fe20000000000 */
.L_x_5:
[----:B------:R-:W-:Y:S05]  /*0340*/  BSYNC.RECONVERGENT B0 ;  /* 0x0000000000007941 */ /* 0x000fea0003800200 */
.L_x_4:
[----:B------:R-:W-:Y:S04]  /*0350*/  BSSY.RECONVERGENT B0, `(.L_x_6) ;  /* 0x000000a000007945 */ /* 0x000fe80003800200 */
        /* <DEDUP_REMOVED lines=9> */
.L_x_7:
[----:B------:R-:W-:Y:S05]  /*03f0*/  BSYNC.RECONVERGENT B0 ;  /* 0x0000000000007941 */ /* 0x000fea0003800200 */
.L_x_6:
[----:B------:R-:W3:Y:S01]  /*0400*/  LDCU.64 UR6, c[0x0][0x888] ;  /* 0x00011100ff0677ac */ /* 0x000ee20008000a00 */
[----:B------:R-:W-:Y:S02]  /*0410*/  UISETP.EQ.U32.AND UP1, UPT, UR8, URZ, UPT ;  /* 0x000000ff0800728c */ /* 0x000fe4000bf22070 */
[----:B------:R-:W-:Y:S02]  /*0420*/  UPLOP3.LUT UP5, UPT, UPT, UPT, UPT, 0x40, 0x4 ;  /* 0x000000000004789c */ /* 0x000fe40003fae870 */
[----:B---3--:R-:W-:-:S04]  /*0430*/  UISETP.NE.U32.AND UP0, UPT, UR6, URZ, UPT ;  /* 0x000000ff0600728c */ /* 0x008fc8000bf05070 */
[----:B------:R-:W-:-:S04]  /*0440*/  UISETP.NE.AND.EX UP0, UPT, UR7, URZ, UPT, UP0 ;  /* 0x000000ff0700728c */ /* 0x000fc8000bf05300 */
[----:B------:R-:W-:-:S04]  /*0450*/  UISETP.EQ.OR.EX UP3, UPT, UR9, URZ, !UP0, UP1 ;  /* 0x000000ff0900728c */ /* 0x000fc8000c762710 */
[----:B------:R-:W-:-:S05]  /*0460*/  UP2UR UR48, UPR, URZ, 0x8 ;  /* 0x00000008ff307883 */ /* 0x000fca0008000000 */
[----:B------:R-:W-:Y:S07]  /*0470*/  BRA.U !UP3, `(.L_x_8) ;  /* 0x000000010b147547 */ /* 0x000fee000b800000 */
[----:B------:R-:W-:Y:S01]  /*0480*/  PLOP3.LUT P2, PT, PT, PT, UP2, 0x80, 0x8 ;  /* 0x000000000008781c */ /* 0x000fe20003f4f028 */
[----:B------:R-:W-:-:S12]  /*0490*/  UPLOP3.LUT UP5, UPT, UPT, UPT, UP0, 0x40, 0x4 ;  /* 0x000000000004789c */ /* 0x000fd80003fae800 */
[----:B-----5:R-:W-:-:S13]  /*04a0*/  @!P2 FSETP.EQ.AND P1, PT, R49, RZ, PT ;  /* 0x000000ff3100a20b */ /* 0x020fda0003f22000 */
[----:B------:R-:W-:Y:S01]  /*04b0*/  @!P2 VOTEU.ANY UP1, P1 ;  /* 0x0000000000ffa886 */ /* 0x000fe20000820100 */
[----:B------:R-:W-:-:S11]  /*04c0*/  @!UP2 UPLOP3.LUT UP5, UPT, UPT, UPT, UP1, 0x80, 0x8 ;  /* 0x000000000008a89c */ /* 0x000fd60003faf010 */
.L_x_8:
[----:B------:R-:W3:Y:S01]  /*04d0*/  SHFL.IDX PT, R0, R100, RZ, 0x1f ;  /* 0x00001fff64007589 */ /* 0x000ee200000e0000 */
[----:B------:R-:W-:-:S04]  /*04e0*/  UISETP.NE.AND UP1, UPT, UR10, 0x2, UPT ;  /* 0x000000020a00788c */ /* 0x000fc8000bf25270 */
[----:B------:R-:W-:Y:S02]  /*04f0*/  UISETP.EQ.AND UP2, UPT, UR5, URZ, !UP1 ;  /* 0x000000ff0500728c */ /* 0x000fe4000cf42270 */
[----:B------:R-:W-:-:S04]  /*0500*/  USEL UR6, URZ, 0x1, UP1 ;  /* 0x00000001ff067887 */ /* 0x000fc80008800000 */
[----:B------:R-:W-:Y:S02]  /*0510*/  PLOP3.LUT P5, PT, P0, PT, UP2, 0x80, 0x8 ;  /* 0x000000000008781c */ /* 0x000fe400007af028 */
[----:B---3--:R-:W-:-:S13]  /*0520*/  ISETP.NE.AND P1, PT, R0, RZ, PT ;  /* 0x000000ff0000720c */ /* 0x008fda0003f25270 */
[----:B------:R-:W-:Y:S05]  /*0530*/  @P1 BRA `(.L_x_9) ;  /* 0x0000000000641947 */ /* 0x000fea0003800000 */
[----:B------:R-:W-:Y:S01]  /*0540*/  UMOV UR8, 0x400 ;  /* 0x0000040000087882 */ /* 0x000fe20000000000 */
[----:B------:R-:W-:Y:S01]  /*0550*/  UMOV UR7, 0x1 ;  /* 0x0000000100077882 */ /* 0x000fe20000000000 */
[----:B------:R-:W-:Y:S02]  /*0560*/  ULEA UR8, UR37, UR8, 0x18 ;  /* 0x0000000825087291 */ /* 0x000fe4000f8ec0ff */
[----:B------:R-:W-:-:S04]  /*0570*/  UIADD3 UR12, UPT, UPT, -UR7, 0x100000, URZ ;  /* 0x00100000070c7890 */ /* 0x000fc8000fffe1ff */
[----:B------:R-:W-:Y:S02]  /*0580*/  USHF.L.U32 UR13, UR12, 0xb, URZ ;  /* 0x0000000b0c0d7899 */ /* 0x000fe400080006ff */
[----:B------:R-:W-:Y:S01]  /*0590*/  USHF.L.U32 UR12, UR12, 0x1, URZ ;  /* 0x000000010c0c7899 */ /* 0x000fe200080006ff */
[----:B------:R-:W-:Y:S01]  /*05a0*/  ELECT P1, URZ, PT ;  /* 0x0000000000ff782f */ /* 0x000fe20003820000 */
[----:B------:R-:W3:Y:S10]  /*05b0*/  FENCE.VIEW.ASYNC.S ;  /* 0x00000000000073c6 */ /* 0x000ef40000000000 */
[----:B---3--:R3:W4:Y:S01]  /*05c0*/  SYNCS.EXCH.64 URZ, [UR8], UR12 ;  /* 0x0000000c08ff75b2 */ /* 0x0087220008000100 */
[----:B------:R3:W1:Y:S01]  /*05d0*/  SYNCS.EXCH.64 URZ, [UR8+0x40], UR12 ;  /* 0x0000400c08ff75b2 */ /* 0x0006620008000100 */
        /* <DEDUP_REMOVED lines=13> */
[----:B------:R3:W1:Y:S02]  /*06b0*/  SYNCS.EXCH.64 URZ, [UR8+0x78], UR12 ;  /* 0x0000780c08ff75b2 */ /* 0x0006640008000100 */
[----:B---3--:R-:W-:Y:S01]  /*06c0*/  NOP ;  /* 0x0000000000007918 */ /* 0x008fe20000000000 */
.L_x_9:
[----:B------:R-:W3:Y:S01]  /*06d0*/  SHFL.IDX PT, R0, R100, RZ, 0x1f ;  /* 0x00001fff64007589 */ /* 0x000ee200000e0000 */
[----:B------:R-:W-:Y:S01]  /*06e0*/  NOP ;  /* 0x0000000000007918 */ /* 0x000fe20000000000 */
[----:B---3--:R-:W-:-:S13]  /*06f0*/  ISETP.NE.AND P1, PT, R0, 0x1, PT ;  /* 0x000000010000780c */ /* 0x008fda0003f25270 */
[----:B------:R-:W-:Y:S05]  /*0700*/  @P1 BRA `(.L_x_10) ;  /* 0x0000000000541947 */ /* 0x000fea0003800000 */
[----:B------:R-:W-:Y:S01]  /*0710*/  UMOV UR9, 0x400 ;  /* 0x0000040000097882 */ /* 0x000fe20000000000 */
[----:B------:R-:W-:Y:S01]  /*0720*/  UMOV UR8, 0x20 ;  /* 0x0000002000087882 */ /* 0x000fe20000000000 */
[----:B------:R-:W-:Y:S01]  /*0730*/  UMOV UR7, 0x80 ;  /* 0x0000008000077882 */ /* 0x000fe20000000000 */
[----:B------:R-:W-:Y:S02]  /*0740*/  ULEA UR9, UR37, UR9, 0x18 ;  /* 0x0000000925097291 */ /* 0x000fe4000f8ec0ff */
[----:B------:R-:W-:-:S04]  /*0750*/  UIADD3 UR12, UPT, UPT, -UR8, 0x100000, URZ ;  /* 0x00100000080c7890 */ /* 0x000fc8000fffe1ff */
[----:B------:R-:W-:Y:S02]  /*0760*/  USHF.L.U32 UR13, UR12, 0xb, URZ ;  /* 0x0000000b0c0d7899 */ /* 0x000fe400080006ff */
[----:B------:R-:W-:Y:S02]  /*0770*/  USHF.L.U32 UR12, UR12, 0x1, URZ ;  /* 0x000000010c0c7899 */ /* 0x000fe400080006ff */
[----:B------:R-:W-:-:S04]  /*0780*/  UIADD3 UR14, UPT, UPT, -UR7, 0x100000, URZ ;  /* 0x00100000070e7890 */ /* 0x000fc8000fffe1ff */
[----:B------:R-:W-:Y:S02]  /*0790*/  USHF.L.U32 UR15, UR14, 0xb, URZ ;  /* 0x0000000b0e0f7899 */ /* 0x000fe400080006ff */
[----:B------:R-:W-:Y:S01]  /*07a0*/  USHF.L.U32 UR14, UR14, 0x1, URZ ;  /* 0x000000010e0e7899 */ /* 0x000fe200080006ff */
[----:B------:R-:W-:Y:S01]  /*07b0*/  ELECT P1, URZ, PT ;  /* 0x0000000000ff782f */ /* 0x000fe20003820000 */
[----:B------:R-:W3:Y:S02]  /*07c0*/  FENCE.VIEW.ASYNC.S ;  /* 0x00000000000073c6 */ /* 0x000ee40000000000 */
[----:B---3--:R3:W1:Y:S08]  /*07d0*/  SYNCS.EXCH.64 URZ, [UR9+0x80], UR12 ;  /* 0x0000800c09ff75b2 */ /* 0x0086700008000100 */
[----:B------:R3:W1:Y:S01]  /*07e0*/  SYNCS.EXCH.64 URZ, [UR9+0xa0], UR14 ;  /* 0x0000a00e09ff75b2 */ /* 0x0006620008000100 */
[----:B------:R3:W1:Y:S01]  /*07f0*/  SYNCS.EXCH.64 URZ, [UR9+0x88], UR12 ;  /* 0x0000880c09ff75b2 */ /* 0x0006620008000100 */
[----:B------:R3:W1:Y:S01]  /*0800*/  SYNCS.EXCH.64 URZ, [UR9+0xa8], UR14 ;  /* 0x0000a80e09ff75b2 */ /* 0x0006620008000100 */
[----:B------:R3:W1:Y:S01]  /*0810*/  SYNCS.EXCH.64 URZ, [UR9+0x90], UR12 ;  /* 0x0000900c09ff75b2 */ /* 0x0006620008000100 */
[----:B------:R3:W1:Y:S01]  /*0820*/  SYNCS.EXCH.64 URZ, [UR9+0xb0], UR14 ;  /* 0x0000b00e09ff75b2 */ /* 0x0006620008000100 */
[----:B------:R3:W1:Y:S01]  /*0830*/  SYNCS.EXCH.64 URZ, [UR9+0x98], UR12 ;  /* 0x0000980c09ff75b2 */ /* 0x0006620008000100 */
[----:B------:R3:W1:Y:S01]  /*0840*/  SYNCS.EXCH.64 URZ, [UR9+0xb8], UR14 ;  /* 0x0000b80e09ff75b2 */ /* 0x0006620008000100 */
[----:B------:R-:W-:Y:S01]  /*0850*/  NOP ;  /* 0x0000000000007918 */ /* 0x000fe20000000000 */
.L_x_10:
[----:B------:R-:W2:Y:S01]  /*0860*/  SHFL.IDX PT, R0, R100, RZ, 0x1f ;  /* 0x00001fff64007589 */ /* 0x000ea200000e0000 */
[----:B------:R-:W-:Y:S01]  /*0870*/  NOP ;  /* 0x0000000000007918 */ /* 0x000fe20000000000 */
[----:B--2---:R-:W-:-:S13]  /*0880*/  ISETP.NE.AND P1, PT, R0, 0x3, PT ;  /* 0x000000030000780c */ /* 0x004fda0003f25270 */
[----:B------:R-:W-:Y:S05]  /*0890*/  @P1 BRA `(.L_x_11) ;  /* 0x00000000002c1947 */ /* 0x000fea0003800000 */
[----:B------:R-:W-:Y:S01]  /*08a0*/  UMOV UR8, 0x400 ;  /* 0x0000040000087882 */ /* 0x000fe20000000000 */
[----:B------:R-:W-:Y:S01]  /*08b0*/  UMOV UR7, 0x20 ;  /* 0x0000002000077882 */ /* 0x000fe20000000000 */
[----:B------:R-:W-:Y:S02]  /*08c0*/  ULEA UR8, UR37, UR8, 0x18 ;  /* 0x0000000825087291 */ /* 0x000fe4000f8ec0ff */
[----:B---3--:R-:W-:-:S04]  /*08d0*/  UIADD3 UR12, UPT, UPT, -UR7, 0x100000, URZ ;  /* 0x00100000070c7890 */ /* 0x008fc8000fffe1ff */
[----:B------:R-:W-:Y:S02]  /*08e0*/  USHF.L.U32 UR13, UR12, 0xb, URZ ;  /* 0x0000000b0c0d7899 */ /* 0x000fe400080006ff */
[----:B------:R-:W-:Y:S01]  /*08f0*/  USHF.L.U32 UR12, UR12, 0x1, URZ ;  /* 0x000000010c0c7899 */ /* 0x000fe200080006ff */
[----:B------:R-:W-:Y:S01]  /*0900*/  ELECT P1, URZ, PT ;  /* 0x0000000000ff782f */ /* 0x000fe20003820000 */
[----:B------:R-:W2:Y:S10]  /*0910*/  FENCE.VIEW.ASYNC.S ;  /* 0x00000000000073c6 */ /* 0x000eb40000000000 */
[----:B--2---:R2:W3:Y:S01]  /*0920*/  SYNCS.EXCH.64 URZ, [UR8+0xc0], UR12 ;  /* 0x0000c00c08ff75b2 */ /* 0x0044e20008000100 */
[----:B------:R2:W1:Y:S01]  /*0930*/  SYNCS.EXCH.64 URZ, [UR8+0xc8], UR12 ;  /* 0x0000c80c08ff75b2 */ /* 0x0004620008000100 */
[----:B------:R-:W-:Y:S01]  /*0940*/  NOP ;  /* 0x0000000000007918 */ /* 0x000fe20000000000 */
.L_x_11:
[----:B------:R-:W4:Y:S01]  /*0950*/  SHFL.IDX PT, R0, R100, RZ, 0x1f ;  /* 0x00001fff64007589 */ /* 0x000f2200000e0000 */
[----:B------:R-:W-:Y:S01]  /*0960*/  NOP ;  /* 0x0000000000007918 */ /* 0x000fe20000000000 */
[----:B----4-:R-:W-:-:S13]  /*0970*/  ISETP.NE.AND P1, PT, R0, 0x4, PT ;  /* 0x000000040000780c */ /* 0x010fda0003f25270 */
[----:B------:R-:W-:Y:S05]  /*0980*/  @P1 BRA `(.L_x_12) ;  /* 0x0000000000481947 */ /* 0x000fea0003800000 */
[----:B---3--:R-:W-:Y:S01]  /*0990*/  UMOV UR9, 0x1a0 ;  /* 0x000001a000097882 */ /* 0x008fe20000000000 */
[----:B--2---:R-:W-:Y:S01]  /*09a0*/  UMOV UR8, 0x400 ;  /* 0x0000040000087882 */ /* 0x004fe20000000000 */
[----:B------:R-:W-:Y:S01]  /*09b0*/  USEL UR9, UR9, 0x1e0, UP5 ;  /* 0x000001e009097887 */ /* 0x000fe2000a800000 */
        /* <DEDUP_REMOVED lines=9> */
[----:B------:R-:W2:Y:S02]  /*0a50*/  FENCE.VIEW.ASYNC.S ;  /* 0x00000000000073c6 */ /* 0x000ea40000000000 */
[----:B--2---:R4:W2:Y:S08]  /*0a60*/  SYNCS.EXCH.64 URZ, [UR8+0xd0], UR12 ;  /* 0x0000d00c08ff75b2 */ /* 0x0048b00008000100 */
[----:B------:R4:W3:Y:S01]  /*0a70*/  SYNCS.EXCH.64 URZ, [UR8+0xe0], UR14 ;  /* 0x0000e00e08ff75b2 */ /* 0x0008e20008000100 */
[----:B------:R4:W1:Y:S01]  /*0a80*/  SYNCS.EXCH.64 URZ, [UR8+0xd8], UR12 ;  /* 0x0000d80c08ff75b2 */ /* 0x0008620008000100 */
[----:B------:R4:W1:Y:S02]  /*0a90*/  SYNCS.EXCH.64 URZ, [UR8+0xe8], UR14 ;  /* 0x0000e80e08ff75b2 */ /* 0x0008640008000100 */
[----:B----4-:R-:W-:Y:S01]  /*0aa0*/  NOP ;  /* 0x0000000000007918 */ /* 0x010fe20000000000 */
.L_x_12:
[----:B------:R-:W4:Y:S01]  /*0ab0*/  SHFL.IDX PT, R0, R100, RZ, 0x1f ;  /* 0x00001fff64007589 */ /* 0x000f2200000e0000 */
[----:B------:R-:W-:Y:S01]  /*0ac0*/  NOP ;  /* 0x0000000000007918 */ /* 0x000fe20000000000 */
[----:B----4-:R-:W-:-:S13]  /*0ad0*/  ISETP.NE.AND P1, PT, R0, 0x5, PT ;  /* 0x000000050000780c */ /* 0x010fda0003f25270 */
[----:B------:R-:W-:Y:S05]  /*0ae0*/  @P1 BRA `(.L_x_13) ;  /* 0x0000000000541947 */ /* 0x000fea0003800000 */
[----:B---3--:R-:W-:Y:S01]  /*0af0*/  UMOV UR9, 0x400 ;  /* 0x0000040000097882 */ /* 0x008fe20000000000 */
[----:B--2---:R-:W-:Y:S01]  /*0b00*/  UMOV UR8, 0x1 ;  /* 0x0000000100087882 */ /* 0x004fe20000000000 */
        /* <DEDUP_REMOVED lines=13> */
[----:B------:R4:W1:Y:S01]  /*0be0*/  SYNCS.EXCH.64 URZ, [UR9+0x118], UR14 ;  /* 0x0001180e09ff75b2 */ /* 0x0008620008000100 */
[----:B------:R4:W1:Y:S01]  /*0bf0*/  SYNCS.EXCH.64 URZ, [UR9+0x100], UR12 ;  /* 0x0001000c09ff75b2 */ /* 0x0008620008000100 */
[----:B------:R4:W1:Y:S01]  /*0c00*/  SYNCS.EXCH.64 URZ, [UR9+0x120], UR14 ;  /* 0x0001200e09ff75b2 */ /* 0x0008620008000100 */
[----:B------:R4:W1:Y:S01]  /*0c10*/  SYNCS.EXCH.64 URZ, [UR9+0x108], UR12 ;  /* 0x0001080c09ff75b2 */ /* 0x0008620008000100 */
[----:B------:R4:W1:Y:S02]  /*0c20*/  SYNCS.EXCH.64 URZ, [UR9+0x128], UR14 ;  /* 0x0001280e09ff75b2 */ /* 0x0008640008000100 */
[----:B----4-:R-:W-:Y:S01]  /*0c30*/  NOP ;  /* 0x0000000000007918 */ /* 0x010fe20000000000 */
.L_x_13:
[----:B------:R-:W4:Y:S01]  /*0c40*/  SHFL.IDX PT, R0, R100, RZ, 0x1f ;  /* 0x00001fff64007589 */ /* 0x000f2200000e0000 */
[----:B------:R-:W-:Y:S01]  /*0c50*/  ISETP.NE.OR P0, PT, RZ, UR10, !P0 ;  /* 0x0000000aff007c0c */ /* 0x000fe2000c705670 */
[----:B------:R-:W-:Y:S01]  /*0c60*/  NOP ;  /* 0x0000000000007918 */ /* 0x000fe20000000000 */
[----:B----4-:R-:W-:-:S13]  /*0c70*/  ISETP.NE.AND P1, PT, R0, 0x3, PT ;  /* 0x000000030000780c */ /* 0x010fda0003f25270 */
[----:B------:R-:W-:Y:S05]  /*0c80*/  @P1 BRA `(.L_x_14) ;  /* 0x0000000000341947 */ /* 0x000fea0003800000 */
[----:B--2---:R-:W-:Y:S01]  /*0c90*/  UMOV UR8, 0x400 ;  /* 0x0000040000087882 */ /* 0x004fe20000000000 */
[----:B------:R-:W-:Y:S01]  /*0ca0*/  UMOV UR7, 0x20 ;  /* 0x0000002000077882 */ /* 0x000fe20000000000 */
[----:B------:R-:W-:Y:S02]  /*0cb0*/  ULEA UR8, UR37, UR8, 0x18 ;  /* 0x0000000825087291 */ /* 0x000fe4000f8ec0ff */
[----:B---3--:R-:W-:-:S04]  /*0cc0*/  UIADD3 UR12, UPT, UPT, -UR7, 0x100000, URZ ;  /* 0x00100000070c7890 */ /* 0x008fc8000fffe1ff */
[----:B------:R-:W-:Y:S02]  /*0cd0*/  USHF.L.U32 UR13, UR12, 0xb, URZ ;  /* 0x0000000b0c0d7899 */ /* 0x000fe400080006ff */
[----:B------:R-:W-:Y:S01]  /*0ce0*/  USHF.L.U32 UR12, UR12, 0x1, URZ ;  /* 0x000000010c0c7899 */ /* 0x000fe200080006ff */
[----:B------:R-:W-:Y:S01]  /*0cf0*/  ELECT P1, URZ, PT ;  /* 0x0000000000ff782f */ /* 0x000fe20003820000 */
[----:B------:R-:W2:Y:S10]  /*0d00*/  FENCE.VIEW.ASYNC.S ;  /* 0x00000000000073c6 */ /* 0x000eb40000000000 */
[----:B--2---:R4:W2:Y:S01]  /*0d10*/  SYNCS.EXCH.64 URZ, [UR8+0x130], UR12 ;  /* 0x0001300c08ff75b2 */ /* 0x0048a20008000100 */
[----:B------:R4:W3:Y:S01]  /*0d20*/  SYNCS.EXCH.64 URZ, [UR8+0x140], UR12 ;  /* 0x0001400c08ff75b2 */ /* 0x0008e20008000100 */
[----:B------:R4:W1:Y:S01]  /*0d30*/  SYNCS.EXCH.64 URZ, [UR8+0x138], UR12 ;  /* 0x0001380c08ff75b2 */ /* 0x0008620008000100 */
[----:B------:R4:W1:Y:S02]  /*0d40*/  SYNCS.EXCH.64 URZ, [UR8+0x148], UR12 ;  /* 0x0001480c08ff75b2 */ /* 0x0008640008000100 */
[----:B----4-:R-:W-:Y:S01]  /*0d50*/  NOP ;  /* 0x0000000000007918 */ /* 0x010fe20000000000 */
.L_x_14:
[----:B------:R-:W-:Y:S01]  /*0d60*/  VOTEU.ALL UP1, P0 ;  /* 0x0000000000ff7886 */ /* 0x000fe20000020000 */
[----:B--2---:R-:W2:Y:S01]  /*0d70*/  LDCU UR8, c[0x0][0x36c] ;  /* 0x00006d80ff0877ac */ /* 0x004ea20008000800 */
[----:B------:R-:W-:Y:S01]  /*0d80*/  NOP ;  /* 0x0000000000007918 */ /* 0x000fe20000000000 */
[----:B------:R-:W-:Y:S01]  /*0d90*/  LOP3.LUT R10, R109, 0x1f, RZ, 0xc0, !PT ;  /* 0x0000001f6d0a7812 */ /* 0x000fe200078ec0ff */
[----:B---3--:R-:W-:Y:S01]  /*0da0*/  UMOV UR12, 0x20 ;  /* 0x00000020000c7882 */ /* 0x008fe20000000000 */
[----:B------:R-:W-:Y:S01]  /*0db0*/  @!UP1 UMOV UR7, 0x400 ;  /* 0x0000040000079882 */ /* 0x000fe20000000000 */
[----:B------:R-:W-:-:S04]  /*0dc0*/  @!UP1 UIADD3 UR12, UPT, UPT, -UR12, 0x100000, URZ ;  /* 0x001000000c0c9890 */ /* 0x000fc8000fffe1ff */
[----:B------:R-:W-:Y:S02]  /*0dd0*/  @!UP1 USHF.L.U32 UR13, UR12, 0xb, URZ ;  /* 0x0000000b0c0d9899 */ /* 0x000fe400080006ff */
[----:B------:R-:W-:Y:S02]  /*0de0*/  @!UP1 USHF.L.U32 UR12, UR12, 0x1, URZ ;  /* 0x000000010c0c9899 */ /* 0x000fe400080006ff */
[----:B------:R-:W-:Y:S01]  /*0df0*/  @!UP1 ULEA UR7, UR37, UR7, 0x18 ;  /* 0x0000000725079291 */ /* 0x000fe2000f8ec0ff */
[----:B------:R-:W-:Y:S01]  /*0e00*/  VOTEU.ALL UP1, P0 ;  /* 0x0000000000ff7886 */ /* 0x000fe20000020000 */
[----:B------:R-:W-:Y:S01]  /*0e10*/  UISETP.NE.AND UP4, UPT, UR10, URZ, UPT ;  /* 0x000000ff0a00728c */ /* 0x000fe2000bf85270 */
[----:B------:R-:W3:Y:S09]  /*0e20*/  FENCE.VIEW.ASYNC.S ;  /* 0x00000000000073c6 */ /* 0x000ef20000000000 */
[----:B---3--:R3:W4:Y:S01]  /*0e30*/  @!UP1 SYNCS.EXCH.64 URZ, [UR7+0x150], UR12 ;  /* 0x0001500c07ff95b2 */ /* 0x0087220008000100 */
[----:B--2---:R-:W-:-:S09]  /*0e40*/  UISETP.EQ.U32.AND UP1, UPT, UR8, 0x1, UPT ;  /* 0x000000010800788c */ /* 0x004fd2000bf22070 */
[----:B------:R-:W-:Y:S05]  /*0e50*/  BRA.U !UP1, `(.L_x_15) ;  /* 0x0000000109087547 */ /* 0x000fea000b800000 */
[----:B-1--4-:R-:W-:Y:S01]  /*0e60*/  UCGABAR_ARV ;  /* 0x00000000000079c7 */ /* 0x012fe20008000000 */
[----:B------:R-:W-:Y:S05]  /*0e70*/  BRA `(.L_x_16) ;  /* 0x0000000000047947 */ /* 0x000fea0003800000 */
.L_x_15:
[----:B-1--4-:R-:W-:Y:S01]  /*0e80*/  NOP ;  /* 0x0000000000007918 */ /* 0x012fe20000000000 */
.L_x_16:
[----:B------:R-:W1:Y:S01]  /*0e90*/  S2R R15, SR_CTAID.Y ;  /* 0x00000000000f7919 */ /* 0x000e620000002600 */
[----:B------:R-:W-:-:S05]  /*0ea0*/  CS2R.32 R95, SR_CgaSize ;  /* 0x00000000005f7805 */ /* 0x000fca0000008a00 */
[----:B------:R-:W-:-:S05]  /*0eb0*/  IMAD R95, R95, -0xa0, RZ ;  /* 0xffffff605f5f7824 */ /* 0x000fca00078e02ff */
[----:B---3--:R-:W-:-:S14]  /*0ec0*/  R2UR UR7, R95 ;  /* 0x000000005f0772ca */ /* 0x008fdc00000e0000 */
[----:B------:R-:W2:Y:S01]  /*0ed0*/  LDCU UR7, c[0x0][UR7+0x2b4] ;  /* 0x00005680070777ac */ /* 0x000ea20008000800 */
[----:B------:R-:W-:-:S05]  /*0ee0*/  CS2R.32 R0, SR_CgaSize ;  /* 0x0000000000007805 */ /* 0x000fca0000008a00 */
[----:B------:R-:W-:-:S06]  /*0ef0*/  IMAD R0, R0, -0xa0, RZ ;  /* 0xffffff6000007824 */ /* 0x000fcc00078e02ff */
[----:B------:R-:W3:Y:S01]  /*0f00*/  LDC R0, c[0x0][R0+0x2a4] ;  /* 0x0000a90000007b82 */ /* 0x000ee20000000800 */
[----:B------:R-:W-:Y:S01]  /*0f10*/  PRMT R8, RZ, 0x7610, R8 ;  /* 0x00007610ff087816 */ /* 0x000fe20000000008 */
[----:B------:R-:W4:Y:S01]  /*0f20*/  S2R R9, SR_CTAID.X ;  /* 0x0000000000097919 */ /* 0x000f220000002500 */
[----:B------:R-:W-:-:S05]  /*0f30*/  CS2R.32 R95, SR_CgaSize ;  /* 0x00000000005f7805 */ /* 0x000fca0000008a00 */
[----:B------:R-:W-:-:S05]  /*0f40*/  IMAD R95, R95, -0xa0, RZ ;  /* 0xffffff605f5f7824 */ /* 0x000fca00078e02ff */
[----:B------:R-:W-:-:S14]  /*0f50*/  R2UR UR8, R95 ;  /* 0x000000005f0872ca */ /* 0x000fdc00000e0000 */
[----:B------:R-:W3:Y:S01]  /*0f60*/  LDCU UR8, c[0x0][UR8+0x2b0] ;  /* 0x00005600080877ac */ /* 0x000ee20008000800 */
[----:B------:R-:W-:Y:S01]  /*0f70*/  UISETP.NE.AND UP2, UPT, UR10, 0x2, UPT ;  /* 0x000000020a00788c */ /* 0x000fe2000bf45270 */
[----:B------:R-:W2:Y:S01]  /*0f80*/  LDC R11, c[0x0][0xb24] ;  /* 0x0002c900ff0b7b82 */ /* 0x000ea20000000800 */
[----:B------:R-:W-:-:S05]  /*0f90*/  CS2R.32 R2, SR_CgaSize ;  /* 0x0000000000027805 */ /* 0x000fca0000008a00 */
[----:B------:R-:W-:-:S06]  /*0fa0*/  IMAD R2, R2, -0xa0, RZ ;  /* 0xffffff6002027824 */ /* 0x000fcc00078e02ff */
[----:B------:R-:W3:Y:S08]  /*0fb0*/  LDC R2, c[0x0][R2+0x2a0] ;  /* 0x0000a80002027b82 */ /* 0x000ef00000000800 */
[----:B------:R-:W3:Y:S01]  /*0fc0*/  LDC R40, c[0x0][0xb24] ;  /* 0x0002c900ff287b82 */ /* 0x000ee20000000800 */
[----:B-1----:R-:W-:-:S07]  /*0fd0*/  I2FP.F32.U32 R94, R15 ;  /* 0x0000000f005e7245 */ /* 0x002fce0000201000 */
[----:B------:R-:W1:Y:S01]  /*0fe0*/  S2UR UR36, SR_CTAID.Z ;  /* 0x00000000002479c3 */ /* 0x000e620000002700 */
[----:B--2---:R-:W-:Y:S01]  /*0ff0*/  ISETP.GE.AND P0, PT, R11, 0x1, PT ;  /* 0x000000010b00780c */ /* 0x004fe20003f06270 */
[----:B----4-:R-:W-:Y:S01]  /*1000*/  IMAD.MOV.U32 R14, RZ, RZ, R9 ;  /* 0x000000ffff0e7224 */ /* 0x010fe200078e0009 */
[----:B------:R-:W-:Y:S01]  /*1010*/  I2FP.F32.U32 R95, R9 ;  /* 0x00000009005f7245 */ /* 0x000fe20000201000 */
[----:B------:R-:W-:Y:S01]  /*1020*/  FMUL R94, R94, UR7 ;  /* 0x000000075e5e7c20 */ /* 0x000fe20008400000 */
[----:B------:R-:W2:Y:S03]  /*1030*/  LDCU UR7, c[0x0][0xb30] ;  /* 0x00016600ff0777ac */ /* 0x000ea60008000800 */
[----:B---3--:R-:W-:Y:S02]  /*1040*/  FMUL R95, R95, UR8 ;  /* 0x000000085f5f7c20 */ /* 0x008fe40008400000 */
[----:B------:R-:W3:Y:S08]  /*1050*/  F2I.U32.TRUNC.NTZ R94, R94 ;  /* 0x0000005e005e7305 */ /* 0x000ef0000020f000 */
[----:B------:R-:W4:Y:S01]  /*1060*/  F2I.U32.TRUNC.NTZ R95, R95 ;  /* 0x0000005f005f7305 */ /* 0x000f22000020f000 */
[----:B--2---:R-:W-:Y:S01]  /*1070*/  UISETP.NE.AND UP3, UPT, UR7, 0x1, UPT ;  /* 0x000000010700788c */ /* 0x004fe2000bf65270 */
[----:B---3--:R-:W-:-:S05]  /*1080*/  IADD3 R94, PT, PT, -R94, RZ, RZ ;  /* 0x000000ff5e5e7210 */ /* 0x008fca0007ffe1ff */
[----:B------:R-:W-:Y:S01]  /*1090*/  IMAD R94, R0, R94, R15 ;  /* 0x0000005e005e7224 */ /* 0x000fe200078e020f */
[----:B------:R-:W-:Y:S01]  /*10a0*/  PRMT R0, RZ, 0x7610, R0 ;  /* 0x00007610ff007816 */ /* 0x000fe20000000000 */
[----:B----4-:R-:W-:-:S04]  /*10b0*/  IMAD.MOV R95, RZ, RZ, -R95 ;  /* 0x000000ffff5f7224 */ /* 0x010fc800078e0a5f */
[----:B------:R-:W-:Y:S01]  /*10c0*/  IMAD R95, R2, R95, R9 ;  /* 0x0000005f025f7224 */ /* 0x000fe200078e0209 */
[----:B-1----:R-:W-:Y:S06]  /*10d0*/  BRA.U UP4, `(.L_x_17) ;  /* 0x0000000104247547 */ /* 0x002fec000b800000 */
[----:B------:R-:W-:Y:S01]  /*10e0*/  ISETP.NE.AND P1, PT, R94, RZ, PT ;  /* 0x000000ff5e00720c */ /* 0x000fe20003f25270 */
[----:B------:R-:W-:Y:S01]  /*10f0*/  IMAD.MOV.U32 R0, RZ, RZ, 0x3 ;  /* 0x00000003ff007424 */ /* 0x000fe200078e00ff */
[C---:B------:R-:W-:Y:S02]  /*1100*/  LOP3.LUT R2, R95.reuse, 0xfffffffe, RZ, 0xc0, !PT ;  /* 0xfffffffe5f027812 */ /* 0x040fe400078ec0ff */
[----:B------:R-:W-:Y:S02]  /*1110*/  ISETP.LT.U32.OR P1, PT, R95, 0x2, !P1 ;  /* 0x000000025f00780c */ /* 0x000fe40004f21470 */
[----:B------:R-:W-:Y:S02]  /*1120*/  SHF.L.U32 R0, R0, R2, RZ ;  /* 0x0000000200007219 */ /* 0x000fe400000006ff */
[----:B------:R-:W-:Y:S02]  /*1130*/  SEL R4, RZ, 0x1, !P1 ;  /* 0x00000001ff047807 */ /* 0x000fe40004800000 */
[----:B------:R-:W-:-:S05]  /*1140*/  SEL R3, RZ, 0x2, !P1 ;  /* 0x00000002ff037807 */ /* 0x000fca0004800000 */
[----:B------:R-:W-:-:S05]  /*1150*/  IMAD.IADD R3, R4, 0x1, R3 ;  /* 0x0000000104037824 */ /* 0x000fca00078e0203 */
[----:B------:R-:W-:Y:S02]  /*1160*/  PRMT R8, R3, 0x7610, R8 ;  /* 0x0000761003087816 */ /* 0x000fe40000000008 */
.L_x_17:
[----:B------:R-:W-:Y:S05]  /*1170*/  @!P0 BRA `(.L_x_18) ;  /* 0x0000000000b88947 */ /* 0x000fea0003800000 */
[----:B------:R-:W1:Y:S01]  /*1180*/  LDC.64 R4, c[0x0][0xb18] ;  /* 0x0002c600ff047b82 */ /* 0x000e620000000a00 */
[----:B------:R-:W-:-:S07]  /*1190*/  ISETP.NE.AND P0, PT, R11, 0x1, PT ;  /* 0x000000010b00780c */ /* 0x000fce0003f05270 */
[----:B------:R-:W2:Y:S08]  /*11a0*/  LDC R14, c[0x0][0xb0c] ;  /* 0x0002c300ff0e7b82 */ /* 0x000eb00000000800 */
[----:B------:R-:W3:Y:S08]  /*11b0*/  LDC R16, c[0x0][0x370] ;  /* 0x0000dc00ff107b82 */ /* 0x000ef00000000800 */
[----:B------:R-:W4:Y:S01]  /*11c0*/  LDC R13, c[0x0][0x374] ;  /* 0x0000dd00ff0d7b82 */ /* 0x000f220000000800 */
[----:B-1----:R-:W-:-:S07]  /*11d0*/  ISETP.NE.AND P1, PT, R4, 0x1, PT ;  /* 0x000000010400780c */ /* 0x002fce0003f25270 */
[----:B------:R-:W3:Y:S01]  /*11e0*/  LDC.64 R6, c[0x0][0xb10] ;  /* 0x0002c400ff067b82 */ /* 0x000ee20000000a00 */
[----:B--2---:R-:W-:-:S07]  /*11f0*/  ISETP.NE.AND P2, PT, R14, 0x1, PT ;  /* 0x000000010e00780c */ /* 0x004fce0003f45270 */
[----:B------:R-:W1:Y:S08]  /*1200*/  LDC R12, c[0x0][0xb20] ;  /* 0x0002c800ff0c7b82 */ /* 0x000e700000000800 */
[----:B------:R-:W2:Y:S01]  /*1210*/  LDC.64 R2, c[0x0][0xb28] ;  /* 0x0002ca00ff027b82 */ /* 0x000ea20000000a00 */
[----:B----4-:R-:W-:-:S04]  /*1220*/  IMAD.HI.U32 R17, R13, R5, RZ ;  /* 0x000000050d117227 */ /* 0x010fc800078e00ff */
[----:B------:R-:W-:-:S04]  /*1230*/  IMAD.HI.U32 R5, R15, R5, RZ ;  /* 0x000000050f057227 */ /* 0x000fc800078e00ff */
[----:B---3--:R-:W-:-:S05]  /*1240*/  IMAD.HI.U32 R18, R16, R6, RZ ;  /* 0x0000000610127227 */ /* 0x008fca00078e00ff */
[-C--:B------:R-:W-:Y:S01]  /*1250*/  @P2 SHF.R.U32.HI R16, RZ, R7.reuse, R18 ;  /* 0x00000007ff102219 */ /* 0x080fe20000011612 */
[----:B------:R-:W-:Y:S01]  /*1260*/  IMAD.HI.U32 R18, R9, R6, RZ ;  /* 0x0000000609127227 */ /* 0x000fe200078e00ff */
[-C--:B-1----:R-:W-:Y:S02]  /*1270*/  @P1 SHF.R.U32.HI R13, RZ, R12.reuse, R17 ;  /* 0x0000000cff0d1219 */ /* 0x082fe40000011611 */
[----:B------:R-:W-:Y:S02]  /*1280*/  SHF.R.U32.HI R5, RZ, R12, R5 ;  /* 0x0000000cff057219 */ /* 0x000fe40000011605 */
[----:B------:R-:W-:Y:S02]  /*1290*/  SHF.R.U32.HI R18, RZ, R7, R18 ;  /* 0x00000007ff127219 */ /* 0x000fe40000011612 */
[----:B------:R-:W-:Y:S01]  /*12a0*/  SEL R5, R15, R5, !P1 ;  /* 0x000000050f057207 */ /* 0x000fe20004800000 */
[----:B--2---:R-:W-:Y:S01]  /*12b0*/  IMAD.HI.U32 R17, R13, R2, RZ ;  /* 0x000000020d117227 */ /* 0x004fe200078e00ff */
[----:B------:R-:W-:-:S03]  /*12c0*/  SEL R18, R9, R18, !P2 ;  /* 0x0000001209127207 */ /* 0x000fc60005000000 */
[----:B------:R-:W-:Y:S01]  /*12d0*/  IMAD.HI.U32 R6, R16, R2, RZ ;  /* 0x0000000210067227 */ /* 0x000fe200078e00ff */
[----:B------:R-:W-:-:S04]  /*12e0*/  @P0 SHF.R.U32.HI R13, RZ, R3, R17 ;  /* 0x00000003ff0d0219 */ /* 0x000fc80000011611 */
[----:B------:R-:W-:Y:S01]  /*12f0*/  @P0 SHF.R.U32.HI R16, RZ, R3, R6 ;  /* 0x00000003ff100219 */ /* 0x000fe20000011606 */
[----:B------:R-:W-:-:S04]  /*1300*/  IMAD R13, R13, R11, RZ ;  /* 0x0000000b0d0d7224 */ /* 0x000fc800078e02ff */
[----:B------:R-:W-:Y:S01]  /*1310*/  IMAD R6, R16, R11, RZ ;  /* 0x0000000b10067224 */ /* 0x000fe200078e02ff */
[----:B------:R-:W-:-:S04]  /*1320*/  ISETP.GE.AND P1, PT, R5, R13, PT ;  /* 0x0000000d0500720c */ /* 0x000fc80003f26270 */
[----:B------:R-:W-:Y:S01]  /*1330*/  ISETP.GE.OR P1, PT, R18, R6, P1 ;  /* 0x000000061200720c */ /* 0x000fe20000f26670 */
[----:B------:R-:W-:-:S05]  /*1340*/  IMAD.HI.U32 R6, R5, R2, RZ ;  /* 0x0000000205067227 */ /* 0x000fca00078e00ff */
[----:B------:R-:W-:-:S04]  /*1350*/  SHF.R.U32.HI R6, RZ, R3, R6 ;  /* 0x00000003ff067219 */ /* 0x000fc80000011606 */
[----:B------:R-:W-:-:S03]  /*1360*/  SEL R6, R5, R6, !P0 ;  /* 0x0000000605067207 */ /* 0x000fc60004000000 */
[----:B------:R-:W-:Y:S01]  /*1370*/  @!P1 IMAD.HI.U32 R7, R18, R2, RZ ;  /* 0x0000000212079227 */ /* 0x000fe200078e00ff */
[----:B------:R-:W-:-:S04]  /*1380*/  IADD3 R2, PT, PT, -R6, RZ, RZ ;  /* 0x000000ff06027210 */ /* 0x000fc80007ffe1ff */
[----:B------:R-:W-:Y:S01]  /*1390*/  @!P1 SHF.R.U32.HI R3, RZ, R3, R7 ;  /* 0x00000003ff039219 */ /* 0x000fe20000011607 */
[----:B------:R-:W-:Y:S01]  /*13a0*/  IMAD R2, R11, R2, R5 ;  /* 0x000000020b027224 */ /* 0x000fe200078e0205 */
[----:B------:R-:W-:Y:S02]  /*13b0*/  IADD3 R7, PT, PT, -R5, RZ, RZ ;  /* 0x000000ff05077210 */ /* 0x000fe40007ffe1ff */
[----:B------:R-:W-:-:S03]  /*13c0*/  @!P1 SEL R3, R18, R3, !P0 ;  /* 0x0000000312039207 */ /* 0x000fc60004000000 */
[----:B------:R-:W-:Y:S02]  /*13d0*/  IMAD R7, R4, R7, R15 ;  /* 0x0000000704077224 */ /* 0x000fe400078e020f */
[--C-:B------:R-:W-:Y:S02]  /*13e0*/  @!P1 IMAD.IADD R6, R6, 0x1, -R3.reuse ;  /* 0x0000000106069824 */ /* 0x100fe400078e0a03 */
[----:B------:R-:W-:Y:S01]  /*13f0*/  @!P1 IMAD R3, R2, R16, R3 ;  /* 0x0000001002039224 */ /* 0x000fe200078e0203 */
[----:B------:R-:W-:Y:S01]  /*1400*/  IADD3 R2, PT, PT, -R18, RZ, RZ ;  /* 0x000000ff12027210 */ /* 0x000fe20007ffe1ff */
[----:B------:R-:W-:Y:S02]  /*1410*/  @!P1 IMAD R5, R6, R11, R18 ;  /* 0x0000000b06059224 */ /* 0x000fe400078e0212 */
[----:B------:R-:W-:Y:S02]  /*1420*/  @!P1 IMAD.MOV.U32 R18, RZ, RZ, R3 ;  /* 0x000000ffff129224 */ /* 0x000fe400078e0003 */
[----:B------:R-:W-:-:S02]  /*1430*/  IMAD R2, R14, R2, R9 ;  /* 0x000000020e027224 */ /* 0x000fc400078e0209 */
[----:B------:R-:W-:Y:S02]  /*1440*/  IMAD R15, R5, R4, R7 ;  /* 0x00000004050f7224 */ /* 0x000fe400078e0207 */
[----:B------:R-:W-:Y:S02]  /*1450*/  IMAD R14, R18, R14, R2 ;  /* 0x0000000e120e7224 */ /* 0x000fe400078e0202 */
.L_x_18:
[----:B------:R-:W-:Y:S05]  /*1460*/  BRA.U UP3, `(.L_x_19) ;  /* 0x0000000103407547 */ /* 0x000fea000b800000 */
[----:B------:R-:W1:Y:S08]  /*1470*/  LDC.64 R4, c[0x0][0xb10] ;  /* 0x0002c400ff047b82 */ /* 0x000e700000000a00 */
[----:B------:R-:W2:Y:S08]  /*1480*/  LDC.64 R2, c[0x0][0xb18] ;  /* 0x0002c600ff027b82 */ /* 0x000eb00000000a00 */
[----:B------:R-:W3:Y:S08]  /*1490*/  LDC R6, c[0x0][0xb20] ;  /* 0x0002c800ff067b82 */ /* 0x000ef00000000800 */
[----:B------:R-:W4:Y:S01]  /*14a0*/  LDC R7, c[0x0][0xb0c] ;  /* 0x0002c300ff077b82 */ /* 0x000f220000000800 */
[----:B-1----:R-:W-:-:S05]  /*14b0*/  IMAD.HI.U32 R4, R14, R4, RZ ;  /* 0x000000040e047227 */ /* 0x002fca00078e00ff */
[----:B------:R-:W-:Y:S01]  /*14c0*/  SHF.R.U32.HI R4, RZ, R5, R4 ;  /* 0x00000005ff047219 */ /* 0x000fe20000011604 */
[----:B--2---:R-:W-:Y:S01]  /*14d0*/  IMAD.HI.U32 R3, R15, R3, RZ ;  /* 0x000000030f037227 */ /* 0x004fe200078e00ff */
[----:B------:R-:W-:-:S04]  /*14e0*/  ISETP.NE.AND P0, PT, R2, 0x1, PT ;  /* 0x000000010200780c */ /* 0x000fc80003f05270 */
[----:B---3--:R-:W-:-:S04]  /*14f0*/  SHF.R.U32.HI R3, RZ, R6, R3 ;  /* 0x00000006ff037219 */ /* 0x008fc80000011603 */
[----:B------:R-:W-:Y:S02]  /*1500*/  SEL R3, R15, R3, !P0 ;  /* 0x000000030f037207 */ /* 0x000fe40004000000 */
[----:B----4-:R-:W-:-:S04]  /*1510*/  ISETP.NE.AND P1, PT, R7, 0x1, PT ;  /* 0x000000010700780c */ /* 0x010fc80003f25270 */
[----:B------:R-:W-:-:S05]  /*1520*/  SEL R5, R14, R4, !P1 ;  /* 0x000000040e057207 */ /* 0x000fca0004800000 */
[----:B------:R-:W-:Y:S02]  /*1530*/  IMAD.IADD R4, R3, 0x1, -R5 ;  /* 0x0000000103047824 */ /* 0x000fe400078e0a05 */
[----:B------:R-:W-:Y:S02]  /*1540*/  IMAD.IADD R3, R5, 0x1, -R3 ;  /* 0x0000000105037824 */ /* 0x000fe400078e0a03 */
[----:B------:R-:W-:Y:S02]  /*1550*/  IMAD R14, R4, R7, R14 ;  /* 0x00000007040e7224 */ /* 0x000fe400078e020e */
[----:B------:R-:W-:Y:S02]  /*1560*/  IMAD R15, R3, R2, R15 ;  /* 0x00000002030f7224 */ /* 0x000fe400078e020f */
.L_x_19:
[----:B------:R-:W-:Y:S05]  /*1570*/  BRA.U !UP1, `(.L_x_20) ;  /* 0x00000001090c7547 */ /* 0x000fea000b800000 */
[----:B------:R-:W-:Y:S01]  /*1580*/  UCGABAR_WAIT ;  /* 0x0000000000007dc7 */ /* 0x000fe20008000000 */
[----:B------:R-:W-:Y:S01]  /*1590*/  CCTL.IVALL ;  /* 0x00000000ff00798f */ /* 0x000fe20002000000 */
[----:B------:R-:W-:Y:S05]  /*15a0*/  BRA `(.L_x_21) ;  /* 0x0000000000047947 */ /* 0x000fea0003800000 */
.L_x_20:
[----:B------:R-:W-:Y:S06]  /*15b0*/  BAR.SYNC.DEFER_BLOCKING 0x0 ;  /* 0x0000000000007b1d */ /* 0x000fec0000010000 */
.L_x_21:
[----:B------:R-:W-:Y:S05]  /*15c0*/  BRA.U UP2, `(.L_x_22) ;  /* 0x0000001502407547 */ /* 0x000fea000b800000 */
[----:B------:R-:W1:Y:S01]  /*15d0*/  LDCU UR4, c[0x0][0x38c] ;  /* 0x00007180ff0477ac */ /* 0x000e620008000800 */
[----:B------:R-:W2:Y:S01]  /*15e0*/  LDC R8, c[0x0][0x370] ;  /* 0x0000dc00ff087b82 */ /* 0x000ea20000000800 */
[C---:B------:R-:W-:Y:S02]  /*15f0*/  IMAD.SHL.U32 R19, R9.reuse, 0x80, RZ ;  /* 0x0000008009137824 */ /* 0x040fe400078e00ff */
[----:B------:R-:W-:Y:S01]  /*1600*/  HFMA2 R17, -RZ, RZ, 0, 5.9604644775390625e-08 ;  /* 0x00000001ff117431 */ /* 0x000fe200000001ff */
[----:B------:R-:W-:Y:S01]  /*1610*/  UISETP.NE.AND UP1, UPT, UR10, URZ, UPT ;  /* 0x000000ff0a00728c */ /* 0x000fe2000bf25270 */
[----:B------:R-:W-:Y:S01]  /*1620*/  ISETP.NE.AND P4, PT, R10, RZ, P5 ;  /* 0x000000ff0a00720c */ /* 0x000fe20002f85270 */
[----:B------:R-:W-:Y:S01]  /*1630*/  IMAD.SHL.U32 R18, R9, 0x40, RZ ;  /* 0x0000004009127824 */ /* 0x000fe200078e00ff */
[----:B------:R-:W-:Y:S01]  /*1640*/  CS2R R12, SRZ ;  /* 0x00000000000c7805 */ /* 0x000fe2000001ff00 */
[----:B------:R-:W-:Y:S01]  /*1650*/  IMAD.MOV.U32 R16, RZ, RZ, RZ ;  /* 0x000000ffff107224 */ /* 0x000fe200078e00ff */
[----:B------:R-:W3:Y:S01]  /*1660*/  LDC R0, c[0x0][0x374] ;  /* 0x0000dd00ff007b82 */ /* 0x000ee20000000800 */
[----:B------:R-:W-:Y:S01]  /*1670*/  MOV R11, 0x1 ;  /* 0x00000001000b7802 */ /* 0x000fe20000000f00 */
[----:B------:R-:W4:Y:S01]  /*1680*/  LDCU.64 UR14, c[0x0][0x348] ;  /* 0x00006900ff0e77ac */ /* 0x000f220008000a00 */
[----:B------:R-:W-:Y:S01]  /*1690*/  LOP3.LUT R19, R19, 0x80, RZ, 0xc0, !PT ;  /* 0x0000008013137812 */ /* 0x000fe200078ec0ff */
[----:B------:R-:W-:Y:S01]  /*16a0*/  USEL UR22, UR6, 0x2, UP1 ;  /* 0x0000000206167887 */ /* 0x000fe20008800000 */
[----:B------:R-:W-:Y:S01]  /*16b0*/  UMOV UR23, URZ ;  /* 0x000000ff00177c82 */ /* 0x000fe20008000000 */
[----:B-1----:R-:W-:-:S04]  /*16c0*/  UIADD3 UR5, UPT, UPT, UR4, 0x3f, URZ ;  /* 0x0000003f04057890 */ /* 0x002fc8000fffe0ff */
[----:B------:R-:W-:-:S04]  /*16d0*/  USHF.R.S32.HI UR7, URZ, 0x1f, UR5 ;  /* 0x0000001fff077899 */ /* 0x000fc80008011405 */
[----:B------:R-:W-:Y:S02]  /*16e0*/  ULEA.HI UR7, UR7, UR5, URZ, 0x6 ;  /* 0x0000000507077291 */ /* 0x000fe4000f8f30ff */
[----:B------:R-:W-:Y:S02]  /*16f0*/  UIADD3 UR5, UPT, UPT, UR4, -0x1, URZ ;  /* 0xffffffff04057890 */ /* 0x000fe4000fffe0ff */
[----:B------:R-:W-:Y:S02]  /*1700*/  USHF.R.S32.HI UR7, URZ, 0x6, UR7 ;  /* 0x00000006ff077899 */ /* 0x000fe40008011407 */
[----:B------:R-:W-:Y:S02]  /*1710*/  UISETP.GE.U32.AND UP2, UPT, UR5, -0x7f, UPT ;  /* 0xffffff810500788c */ /* 0x000fe4000bf46070 */
[----:B------:R-:W-:Y:S02]  /*1720*/  UISETP.LT.U32.AND UP0, UPT, UR7, 0x8, UPT ;  /* 0x000000080700788c */ /* 0x000fe4000bf01070 */
[----:B------:R-:W-:-:S02]  /*1730*/  UIADD3 UR4, UPT, UPT, UR4, 0x7e, URZ ;  /* 0x0000007e04047890 */ /* 0x000fc4000fffe0ff */
[----:B------:R-:W-:-:S04]  /*1740*/  USEL UR5, UR7, 0x8, UP0 ;  /* 0x0000000807057887 */ /* 0x000fc80008000000 */
[----:B------:R-:W-:Y:S02]  /*1750*/  UIADD3 UR21, UPT, UPT, UR5, -0x1, URZ ;  /* 0xffffffff05157890 */ /* 0x000fe4000fffe0ff */
[----:B------:R-:W-:Y:S02]  /*1760*/  @UP2 UIADD3 UR21, UPT, UPT, UR5, URZ, URZ ;  /* 0x000000ff05152290 */ /* 0x000fe4000fffe0ff */
[----:B------:R-:W-:Y:S02]  /*1770*/  UIADD3 UR24, UPT, UPT, UR7, -UR5, URZ ;  /* 0x8000000507187290 */ /* 0x000fe4000fffe0ff */
[----:B------:R-:W-:Y:S02]  /*1780*/  UIADD3 UR13, UPT, UPT, UR21, 0x1, URZ ;  /* 0x00000001150d7890 */ /* 0x000fe4000fffe0ff */
[----:B--2-4-:R-:W-:-:S12]  /*1790*/  UIADD3 UR21, UPT, UPT, -UR21, URZ, URZ ;  /* 0x000000ff15157290 */ /* 0x014fd8000fffe1ff */
.L_x_42:
[----:B------:R-:W-:Y:S01]  /*17a0*/  UISETP.NE.AND UP0, UPT, UR37, URZ, UPT ;  /* 0x000000ff2500728c */ /* 0x000fe2000bf05270 */
[----:B------:R-:W1:Y:S08]  /*17b0*/  S2UR UR37, SR_CgaCtaId ;  /* 0x00000000002579c3 */ /* 0x000e700000008800 */
[----:B------:R-:W-:Y:S05]  /*17c0*/  BRA.U UP0, `(.L_x_23) ;  /* 0x0000000100347547 */ /* 0x000fea000b800000 */
[----:B------:R-:W2:Y:S01]  /*17d0*/  S2R R2, SR_CgaCtaId ;  /* 0x0000000000027919 */ /* 0x000ea20000008800 */
[----:B------:R-:W-:-:S04]  /*17e0*/  MOV R3, 0x400 ;  /* 0x0000040000037802 */ /* 0x000fc80000000f00 */
[----:B--2---:R-:W-:Y:S02]  /*17f0*/  LEA R2, R2, R3, 0x18 ;  /* 0x0000000302027211 */ /* 0x004fe400078ec0ff */
[----:B------:R-:W-:-:S03]  /*1800*/  SHF.L.U32 R3, R11, 0x1f, RZ ;  /* 0x0000001f0b037819 */ /* 0x000fc600000006ff */
[----:B------:R-:W-:-:S04]  /*1810*/  IMAD R2, R12, 0x8, R2 ;  /* 0x000000080c027824 */ /* 0x000fc800078e0202 */
[----:B------:R-:W2:Y:S02]  /*1820*/  SYNCS.PHASECHK.TRANS64.TRYWAIT P0, [R2+URZ+0x140], R3 ;  /* 0x00014003020075a7 */ /* 0x000ea400080011ff */
[----:B--2---:R-:W-:Y:S05]  /*1830*/  @!P0 BRA `(.L_x_24) ;  /* 0x00000080008c8947 */ /* 0x004fea0003800000 */
.L_x_154:
[----:B------:R-:W-:Y:S01]  /*1840*/  VIADD R12, R12, 0x1 ;  /* 0x000000010c0c7836 */ /* 0x000fe20000000000 */
[----:B------:R2:W-:Y:S04]  /*1850*/  SYNCS.ARRIVE.TRANS64.A1T0 RZ, [R2+URZ+0x130], RZ ;  /* 0x000130ff02ff79a7 */ /* 0x0005e800081000ff */
[----:B------:R-:W-:-:S04]  /*1860*/  ISETP.NE.AND P0, PT, R12, 0x2, PT ;  /* 0x000000020c00780c */ /* 0x000fc80003f05270 */
[----:B------:R-:W-:Y:S02]  /*1870*/  SEL R12, R12, RZ, P0 ;  /* 0x000000ff0c0c7207 */ /* 0x000fe40000000000 */
[----:B--2---:R-:W-:-:S04]  /*1880*/  SEL R2, RZ, 0x1, P0 ;  /* 0x00000001ff027807 */ /* 0x004fc80000000000 */
[----:B------:R-:W-:-:S07]  /*1890*/  LOP3.LUT R11, R11, R2, RZ, 0x3c, !PT ;  /* 0x000000020b0b7212 */ /* 0x000fce00078e3cff */
.L_x_23:
[----:B------:R-:W-:Y:S01]  /*18a0*/  UMOV UR6, 0x400 ;  /* 0x0000040000067882 */ /* 0x000fe20000000000 */
[----:B------:R-:W-:Y:S01]  /*18b0*/  SHF.L.U32 R2, R17, 0x1f, RZ ;  /* 0x0000001f11027819 */ /* 0x000fe200000006ff */
[----:B-1----:R-:W-:Y:S01]  /*18c0*/  ULEA UR6, UR37, UR6, 0x18 ;  /* 0x0000000625067291 */ /* 0x002fe2000f8ec0ff */
[----:B------:R-:W-:Y:S01]  /*18d0*/  R2UR UR35, R18 ;  /* 0x00000000122372ca */ /* 0x000fe200000e0000 */
[----:B------:R-:W-:Y:S01]  /*18e0*/  UISETP.GE.U32.AND UP0, UPT, UR4, 0x7f, UPT ;  /* 0x0000007f0400788c */ /* 0x000fe2000bf06070 */
[----:B------:R-:W-:Y:S01]  /*18f0*/  R2UR UR11, R19 ;  /* 0x00000000130b72ca */ /* 0x000fe200000e0000 */
[----:B------:R-:W-:Y:S01]  /*1900*/  ULEA UR8, UR23, UR6, 0x3 ;  /* 0x0000000617087291 */ /* 0x000fe2000f8e18ff */
[----:B------:R-:W-:-:S08]  /*1910*/  UMOV UR25, URZ ;  /* 0x000000ff00197c82 */ /* 0x000fd00008000000 */
[----:B------:R1:W2:Y:S01]  /*1920*/  SYNCS.PHASECHK.TRANS64.TRYWAIT P0, [UR8+0x40], R2 ;  /* 0x00004002ff0075a7 */ /* 0x0002a20008001108 */
[----:B------:R-:W-:-:S13]  /*1930*/  R2UR UR8, R15 ;  /* 0x000000000f0872ca */ /* 0x000fda00000e0000 */
[----:B------:R-:W-:Y:S01]  /*1940*/  ULEA UR11, UR8, UR11, 0x8 ;  /* 0x0000000b080b7291 */ /* 0x000fe2000f8e40ff */
[----:B-1----:R-:W-:-:S05]  /*1950*/  LEA.HI R2, R14, R14, RZ, 0x1 ;  /* 0x0000000e0e027211 */ /* 0x002fca00078f08ff */
[----:B------:R-:W-:-:S05]  /*1960*/  IMAD.SHL.U32 R2, R2, 0x40, RZ ;  /* 0x0000004002027824 */ /* 0x000fca00078e00ff */
[----:B------:R-:W-:-:S04]  /*1970*/  LOP3.LUT R2, R2, 0xffffff80, RZ, 0xc0, !PT ;  /* 0xffffff8002027812 */ /* 0x000fc800078ec0ff */
[----:B------:R-:W-:-:S13]  /*1980*/  R2UR UR9, R2 ;  /* 0x00000000020972ca */ /* 0x000fda00000e0000 */
[----:B------:R-:W-:Y:S01]  /*1990*/  ULOP3.LUT UR35, UR9, 0x40, UR35, 0xf8, !UPT ;  /* 0x0000004009237892 */ /* 0x000fe2000f8ef823 */
[----:B------:R-:W-:Y:S11]  /*19a0*/  BRA.U !UP0, `(.L_x_25) ;  /* 0x0000000108c07547 */ /* 0x000ff6000b800000 */
[----:B------:R-:W-:Y:S01]  /*19b0*/  UMOV UR16, UR21 ;  /* 0x0000001500107c82 */ /* 0x000fe20008000000 */
[----:B------:R-:W-:Y:S01]  /*19c0*/  UMOV UR17, UR23 ;  /* 0x0000001700117c82 */ /* 0x000fe20008000000 */
[----:B------:R-:W-:-:S05]  /*19d0*/  UMOV UR34, URZ ;  /* 0x000000ff00227c82 */ /* 0x000fca0008000000 */
.L_x_31:
[----:B------:R-:W-:Y:S01]  /*19e0*/  ULEA UR33, UR17, UR6, 0x3 ;  /* 0x0000000611217291 */ /* 0x000fe2000f8e18ff */
[----:B------:R-:W-:Y:S01]  /*19f0*/  @P5 MOV R3, 0xc000 ;  /* 0x0000c00000035802 */ /* 0x000fe20000000f00 */
[----:B-12-4-:R-:W-:Y:S10]  /*1a00*/  @P0 BRA `(.L_x_26) ;  /* 0x00000000000c0947 */ /* 0x016ff40003800000 */
[----:B------:R-:W-:-:S04]  /*1a10*/  SHF.L.U32 R4, R17, 0x1f, RZ ;  /* 0x0000001f11047819 */ /* 0x000fc800000006ff */
[----:B------:R-:W1:Y:S02]  /*1a20*/  SYNCS.PHASECHK.TRANS64.TRYWAIT P0, [UR33+0x40], R4 ;  /* 0x00004004ff0075a7 */ /* 0x000e640008001121 */
[----:B-1----:R-:W-:Y:S05]  /*1a30*/  @!P0 BRA `(.L_x_27) ;  /* 0x0000008000208947 */ /* 0x002fea0003800000 */
.L_x_26:
[----:B------:R2:W-:Y:S01]  /*1a40*/  @P5 SYNCS.ARRIVE.TRANS64 RZ, [UR33], R3 ;  /* 0x00000003ffff59a7 */ /* 0x0005e20008000021 */
[----:B------:R-:W-:Y:S02]  /*1a50*/  ULOP3.LUT UR8, UR22, 0x2, URZ, 0xfc, !UPT ;  /* 0x0000000216087892 */ /* 0x000fe4000f8efcff */
[----:B------:R-:W-:Y:S02]  /*1a60*/  UIADD3 UR16, UPT, UPT, UR16, 0x1, URZ ;  /* 0x0000000110107890 */ /* 0x000fe4000fffe0ff */
[----:B------:R-:W-:Y:S02]  /*1a70*/  UISETP.NE.AND UP0, UPT, UR8, 0x2, UPT ;  /* 0x000000020800788c */ /* 0x000fe4000bf05270 */
[----:B------:R-:W-:-:S07]  /*1a80*/  UISETP.NE.AND UP2, UPT, UR16, 0x1, UPT ;  /* 0x000000011000788c */ /* 0x000fce000bf45270 */
[----:B------:R-:W-:Y:S05]  /*1a90*/  BRA.U UP0, `(.L_x_28) ;  /* 0x0000000100047547 */ /* 0x000fea000b800000 */
[----:B------:R-:W-:Y:S05]  /*1aa0*/  BPT.TRAP 0x1 ;  /* 0x000000040000795c */ /* 0x000fea0000300000 */
.L_x_28:
[----:B------:R-:W-:Y:S04]  /*1ab0*/  BSSY.RECONVERGENT B0, `(.L_x_29) ;  /* 0x0000003000007945 */ /* 0x000fe80003800200 */
[----:B------:R-:W-:Y:S05]  /*1ac0*/  @!P4 BRA `(.L_x_30) ;  /* 0x000000000004c947 */ /* 0x000fea0003800000 */
[----:B------:R-:W-:Y:S05]  /*1ad0*/  BPT.TRAP 0x1 ;  /* 0x000000040000795c */ /* 0x000fea0000300000 */
.L_x_30:
[----:B------:R-:W-:Y:S05]  /*1ae0*/  BSYNC.RECONVERGENT B0 ;  /* 0x0000000000007941 */ /* 0x000fea0003800200 */
.L_x_29:
[----:B------:R-:W-:Y:S02]  /*1af0*/  UIADD3 UR23, UPT, UPT, UR17, 0x1, URZ ;  /* 0x0000000111177890 */ /* 0x000fe4000fffe0ff */
[----:B------:R-:W-:Y:S02]  /*1b00*/  ULEA UR32, UR17, UR6, 0xd ;  /* 0x0000000611207291 */ /* 0x000fe4000f8e68ff */
[----:B------:R-:W-:Y:S02]  /*1b10*/  UISETP.NE.AND UP0, UPT, UR23, 0x8, UPT ;  /* 0x000000081700788c */ /* 0x000fe4000bf05270 */
[----:B------:R-:W-:Y:S02]  /*1b20*/  UIADD3 UR28, UP1, UPT, UR14, 0x80, URZ ;  /* 0x000000800e1c7890 */ /* 0x000fe4000ff3e0ff */
[----:B------:R-:W-:Y:S02]  /*1b30*/  USEL UR9, URZ, 0x1, UP0 ;  /* 0x00000001ff097887 */ /* 0x000fe40008000000 */
[----:B------:R-:W-:-:S02]  /*1b40*/  USEL UR23, UR23, URZ, UP0 ;  /* 0x000000ff17177287 */ /* 0x000fc40008000000 */
[----:B------:R-:W-:Y:S02]  /*1b50*/  UIADD3 UR26, UP0, UPT, UR14, 0x180, URZ ;  /* 0x000001800e1a7890 */ /* 0x000fe4000ff1e0ff */
[----:B------:R-:W-:Y:S01]  /*1b60*/  ULEA UR8, UR23, UR6, 0x3 ;  /* 0x0000000617087291 */ /* 0x000fe2000f8e18ff */
[----:B------:R-:W-:Y:S01]  /*1b70*/  LOP3.LUT R17, R17, UR9, RZ, 0x3c, !PT ;  /* 0x0000000911117c12 */ /* 0x000fe2000f8e3cff */
[----:B------:R-:W-:Y:S02]  /*1b80*/  ULOP3.LUT UR33, UR33, 0xfefffff8, URZ, 0xc0, !UPT ;  /* 0xfefffff821217892 */ /* 0x000fe4000f8ec0ff */
[----:B------:R-:W-:Y:S01]  /*1b90*/  UIADD3.X UR29, UPT, UPT, URZ, UR15, URZ, UP1, !UPT ;  /* 0x0000000fff1d7290 */ /* 0x000fe20008ffe4ff */
[----:B-1----:R-:W-:Y:S01]  /*1ba0*/  SHF.L.U32 R2, R17, 0x1f, RZ ;  /* 0x0000001f11027819 */ /* 0x002fe200000006ff */
[----:B------:R-:W-:Y:S02]  /*1bb0*/  UIADD3 UR32, UPT, UPT, UR32, 0x8400, URZ ;  /* 0x0000840020207890 */ /* 0x000fe4000fffe0ff */
[----:B------:R-:W-:Y:S01]  /*1bc0*/  UIADD3.X UR27, UPT, UPT, URZ, UR15, URZ, UP0, !UPT ;  /* 0x0000000fff1b7290 */ /* 0x000fe200087fe4ff */
[----:B------:R1:W4:Y:S01]  /*1bd0*/  SYNCS.PHASECHK.TRANS64.TRYWAIT P0, [UR8+0x40], R2 ;  /* 0x00004002ff0075a7 */ /* 0x0003220008001108 */
[----:B------:R-:W-:Y:S01]  /*1be0*/  ULEA UR8, UR17, UR6, 0xe ;  /* 0x0000000611087291 */ /* 0x000fe2000f8e70ff */
[----:B------:R-:W-:Y:S01]  /*1bf0*/  UMOV UR18, 0x0 ;  /* 0x0000000000127882 */ /* 0x000fe20000000000 */
[----:B------:R-:W-:-:S02]  /*1c00*/  UMOV UR19, 0x10000000 ;  /* 0x1000000000137882 */ /* 0x000fc40000000000 */
[----:B------:R-:W-:Y:S01]  /*1c10*/  UIADD3 UR8, UPT, UPT, UR8, 0x18400, URZ ;  /* 0x0001840008087890 */ /* 0x000fe2000fffe0ff */
[----:B------:R2:W-:Y:S01]  /*1c20*/  UTMALDG.3D.2CTA [UR32], [UR28], desc[UR18] ;  /* 0x000012201c0075b4 */ /* 0x0005e20008211000 */
[----:B------:R-:W-:Y:S01]  /*1c30*/  UMOV UR10, UR34 ;  /* 0x00000022000a7c82 */ /* 0x000fe20008000000 */
[----:B------:R-:W-:Y:S01]  /*1c40*/  UMOV UR12, UR36 ;  /* 0x00000024000c7c82 */ /* 0x000fe20008000000 */
[----:B------:R-:W-:Y:S01]  /*1c50*/  UMOV UR9, UR33 ;  /* 0x0000002100097c82 */ /* 0x000fe20008000000 */
[----:B------:R-:W-:Y:S01]  /*1c60*/  UMOV UR25, UR13 ;  /* 0x0000000d00197c82 */ /* 0x000fe20008000000 */
[----:B------:R-:W-:-:S03]  /*1c70*/  UMOV UR17, UR23 ;  /* 0x0000001700117c82 */ /* 0x000fc60008000000 */
[----:B------:R1:W-:Y:S01]  /*1c80*/  UTMALDG.3D.2CTA [UR8], [UR26], desc[UR18] ;  /* 0x000012081a0075b4 */ /* 0x0003e20008211000 */
[----:B--2---:R-:W-:Y:S01]  /*1c90*/  UIADD3 UR34, UPT, UPT, UR34, 0x40, URZ ;  /* 0x0000004022227890 */ /* 0x004fe2000fffe0ff */
[----:B------:R-:W-:Y:S11]  /*1ca0*/  BRA.U UP2, `(.L_x_31) ;  /* 0xfffffffd024c7547 */ /* 0x000ff6000b83ffff */
.L_x_25:
[----:B--2-4-:R-:W-:Y:S01]  /*1cb0*/  PLOP3.LUT P0, PT, PT, PT, UP5, 0x80, 0x8 ;  /* 0x000000000008781c */ /* 0x014fe20003f0f058 */
[----:B-1----:R-:W-:Y:S01]  /*1cc0*/  ULEA UR8, UR23, UR6, 0x3 ;  /* 0x0000000617087291 */ /* 0x002fe2000f8e18ff */
[----:B------:R-:W-:Y:S01]  /*1cd0*/  SHF.L.U32 R2, R17, 0x1f, RZ ;  /* 0x0000001f11027819 */ /* 0x000fe200000006ff */
[----:B------:R-:W-:-:S10]  /*1ce0*/  UISETP.GT.AND UP0, UPT, UR7, UR5, UPT ;  /* 0x000000050700728c */ /* 0x000fd4000bf04270 */
[----:B------:R-:W-:Y:S01]  /*1cf0*/  @!P0 SYNCS.ARRIVE.TRANS64.A1T0 RZ, [UR6+0xc8], RZ ;  /* 0x0000c8ffffff89a7 */ /* 0x000fe20008100006 */
[----:B------:R1:W2:Y:S01]  /*1d00*/  SYNCS.PHASECHK.TRANS64.TRYWAIT P0, [UR8+0x40], R2 ;  /* 0x00004002ff0075a7 */ /* 0x0002a20008001108 */
[----:B------:R-:W-:Y:S05]  /*1d10*/  BRA.U !UP0, `(.L_x_32) ;  /* 0x0000000108c07547 */ /* 0x000fea000b800000 */
[----:B------:R-:W-:Y:S01]  /*1d20*/  UIADD3 UR26, UPT, UPT, UR24, UR25, URZ ;  /* 0x00000019181a7290 */ /* 0x000fe2000fffe0ff */
[----:B------:R-:W-:-:S11]  /*1d30*/  UMOV UR27, UR23 ;  /* 0x00000017001b7c82 */ /* 0x000fd60008000000 */
.L_x_38:
[----:B------:R-:W-:Y:S01]  /*1d40*/  ULEA UR17, UR27, UR6, 0x3 ;  /* 0x000000061b117291 */ /* 0x000fe2000f8e18ff */
[----:B--2---:R-:W-:Y:S01]  /*1d50*/  @P5 MOV R3, 0xc000 ;  /* 0x0000c00000035802 */ /* 0x004fe20000000f00 */
[----:B-12---:R-:W-:Y:S10]  /*1d60*/  @P0 BRA `(.L_x_33) ;  /* 0x00000000000c0947 */ /* 0x006ff40003800000 */
[----:B------:R-:W-:-:S04]  /*1d70*/  SHF.L.U32 R4, R17, 0x1f, RZ ;  /* 0x0000001f11047819 */ /* 0x000fc800000006ff */
[----:B------:R-:W2:Y:S02]  /*1d80*/  SYNCS.PHASECHK.TRANS64.TRYWAIT P0, [UR17+0x40], R4 ;  /* 0x00004004ff0075a7 */ /* 0x000ea40008001111 */
[----:B--2---:R-:W-:Y:S05]  /*1d90*/  @!P0 BRA `(.L_x_34) ;  /* 0x0000007c00608947 */ /* 0x004fea0003800000 */
.L_x_33:
[----:B------:R2:W-:Y:S01]  /*1da0*/  @P5 SYNCS.ARRIVE.TRANS64 RZ, [UR17], R3 ;  /* 0x00000003ffff59a7 */ /* 0x0005e20008000011 */
[----:B------:R-:W-:-:S04]  /*1db0*/  ULOP3.LUT UR8, UR22, 0x2, URZ, 0xfc, !UPT ;  /* 0x0000000216087892 */ /* 0x000fc8000f8efcff */
[----:B------:R-:W-:-:S09]  /*1dc0*/  UISETP.NE.AND UP0, UPT, UR8, 0x2, UPT ;  /* 0x000000020800788c */ /* 0x000fd2000bf05270 */
[----:B------:R-:W-:Y:S05]  /*1dd0*/  BRA.U UP0, `(.L_x_35) ;  /* 0x0000000100047547 */ /* 0x000fea000b800000 */
[----:B------:R-:W-:Y:S05]  /*1de0*/  BPT.TRAP 0x1 ;  /* 0x000000040000795c */ /* 0x000fea0000300000 */
.L_x_35:
[----:B------:R-:W-:Y:S04]  /*1df0*/  BSSY.RECONVERGENT B0, `(.L_x_36) ;  /* 0x0000003000007945 */ /* 0x000fe80003800200 */
[----:B------:R-:W-:Y:S05]  /*1e00*/  @!P4 BRA `(.L_x_37) ;  /* 0x000000000004c947 */ /* 0x000fea0003800000 */
[----:B------:R-:W-:Y:S05]  /*1e10*/  BPT.TRAP 0x1 ;  /* 0x000000040000795c */ /* 0x000fea0000300000 */
.L_x_37:
[----:B------:R-:W-:Y:S05]  /*1e20*/  BSYNC.RECONVERGENT B0 ;  /* 0x0000000000007941 */ /* 0x000fea0003800200 */
.L_x_36:
        /* <DEDUP_REMOVED lines=9> */
[----:B------:R-:W-:Y:S02]  /*1ec0*/  USHF.L.U32 UR18, UR25, 0x6, URZ ;  /* 0x0000000619127899 */ /* 0x000fe400080006ff */
[----:B------:R-:W-:Y:S01]  /*1ed0*/  ULOP3.LUT UR17, UR17, 0xfefffff8, URZ, 0xc0, !UPT ;  /* 0xfefffff811117892 */ /* 0x000fe2000f8ec0ff */
[----:B-1----:R-:W-:Y:S01]  /*1ee0*/  SHF.L.U32 R2, R17, 0x1f, RZ ;  /* 0x0000001f11027819 */ /* 0x002fe200000006ff */
[----:B------:R-:W-:Y:S02]  /*1ef0*/  UIADD3 UR16, UPT, UPT, UR16, 0x8400, URZ ;  /* 0x0000840010107890 */ /* 0x000fe4000fffe0ff */
[----:B------:R-:W-:Y:S01]  /*1f00*/  UIADD3.X UR33, UPT, UPT, URZ, UR15, URZ, UP1, !UPT ;  /* 0x0000000fff217290 */ /* 0x000fe20008ffe4ff */
[----:B------:R4:W1:Y:S01]  /*1f10*/  SYNCS.PHASECHK.TRANS64.TRYWAIT P0, [UR8+0x40], R2 ;  /* 0x00004002ff0075a7 */ /* 0x0008620008001108 */
[----:B------:R-:W-:-:S02]  /*1f20*/  ULEA UR8, UR27, UR6, 0xe ;  /* 0x000000061b087291 */ /* 0x000fc4000f8e70ff */
[----:B------:R-:W-:Y:S02]  /*1f30*/  UIADD3.X UR31, UPT, UPT, URZ, UR15, URZ, UP0, !UPT ;  /* 0x0000000fff1f7290 */ /* 0x000fe400087fe4ff */
[----:B------:R-:W-:Y:S01]  /*1f40*/  UIADD3 UR8, UPT, UPT, UR8, 0x18400, URZ ;  /* 0x0001840008087890 */ /* 0x000fe2000fffe0ff */
[----:B------:R-:W-:Y:S01]  /*1f50*/  UMOV UR28, 0x0 ;  /* 0x00000000001c7882 */ /* 0x000fe20000000000 */
[----:B------:R-:W-:Y:S01]  /*1f60*/  UMOV UR29, 0x10000000 ;  /* 0x10000000001d7882 */ /* 0x000fe20000000000 */
[----:B------:R-:W-:Y:S01]  /*1f70*/  UMOV UR19, UR35 ;  /* 0x0000002300137c82 */ /* 0x000fe20008000000 */
[----:B------:R-:W-:Y:S01]  /*1f80*/  UMOV UR20, UR36 ;  /* 0x0000002400147c82 */ /* 0x000fe20008000000 */
[----:B------:R-:W-:Y:S01]  /*1f90*/  UMOV UR12, UR36 ;  /* 0x00000024000c7c82 */ /* 0x000fe20008000000 */
[----:B------:R-:W-:Y:S01]  /*1fa0*/  UMOV UR9, UR17 ;  /* 0x0000001100097c82 */ /* 0x000fe20008000000 */
[----:B------:R-:W-:Y:S01]  /*1fb0*/  UMOV UR10, UR18 ;  /* 0x00000012000a7c82 */ /* 0x000fe20008000000 */
[----:B------:R4:W-:Y:S01]  /*1fc0*/  UTMALDG.3D.2CTA [UR16], [UR32], desc[UR28] ;  /* 0x00001c10200075b4 */ /* 0x0009e20008211000 */
[----:B------:R-:W-:Y:S01]  /*1fd0*/  UIADD3 UR25, UPT, UPT, UR25, 0x1, URZ ;  /* 0x0000000119197890 */ /* 0x000fe2000fffe0ff */
[----:B------:R-:W-:-:S03]  /*1fe0*/  UMOV UR27, UR23 ;  /* 0x00000017001b7c82 */ /* 0x000fc60008000000 */
[----:B------:R-:W-:Y:S01]  /*1ff0*/  UISETP.NE.AND UP0, UPT, UR25, UR26, UPT ;  /* 0x0000001a1900728c */ /* 0x000fe2000bf05270 */
[----:B------:R4:W-:Y:S08]  /*2000*/  UTMALDG.3D.2CTA [UR8], [UR30], desc[UR28] ;  /* 0x00001c081e0075b4 */ /* 0x0009f00008211000 */
[----:B----4-:R-:W-:Y:S05]  /*2010*/  BRA.U UP0, `(.L_x_38) ;  /* 0xfffffffd00487547 */ /* 0x010fea000b83ffff */
.L_x_32:
[C---:B-1----:R-:W-:Y:S01]  /*2020*/  LEA R2, R16.reuse, UR6, 0x3 ;  /* 0x0000000610027c11 */ /* 0x042fe2000f8e18ff */
[----:B------:R-:W-:Y:S01]  /*2030*/  NOP ;  /* 0x0000000000007918 */ /* 0x000fe20000000000 */
[----:B--2---:R-:W-:Y:S02]  /*2040*/  SHF.L.U32 R3, R13, 0x1f, RZ ;  /* 0x0000001f0d037819 */ /* 0x004fe400000006ff */
[----:B------:R-:W-:Y:S02]  /*2050*/  LEA R4, R16, UR6, 0x4 ;  /* 0x0000000610047c11 */ /* 0x000fe4000f8e20ff */
[----:B------:R-:W1:Y:S02]  /*2060*/  SYNCS.PHASECHK.TRANS64.TRYWAIT P0, [R2+URZ+0xd0], R3 ;  /* 0x0000d003020075a7 */ /* 0x000e6400080011ff */
[----:B-1----:R-:W-:Y:S05]  /*2070*/  @!P0 BRA `(.L_x_39) ;  /* 0x0000007800c08947 */ /* 0x002fea0003800000 */
.L_x_157:
[----:B------:R-:W2:Y:S01]  /*2080*/  LDS.128 R4, [R4+0x160] ;  /* 0x0001600004047984 */ /* 0x000ea20000000c00 */
[----:B------:R-:W-:Y:S01]  /*2090*/  ISETP.GE.AND P0, PT, R40, 0x1, PT ;  /* 0x000000012800780c */ /* 0x000fe20003f06270 */
[----:B-1----:R-:W-:Y:S01]  /*20a0*/  VIADD R2, R2, 0xe0 ;  /* 0x000000e002027836 */ /* 0x002fe20000000000 */
[----:B------:R-:W-:Y:S01]  /*20b0*/  @!PT LDS RZ, [RZ] ;  /* 0x00000000fffff984 */ /* 0x000fe20000000800 */
[----:B------:R-:W-:Y:S01]  /*20c0*/  @!PT LDS RZ, [RZ] ;  /* 0x00000000fffff984 */ /* 0x000fe20000000800 */
[----:B------:R-:W-:Y:S01]  /*20d0*/  @!PT LDS RZ, [RZ] ;  /* 0x00000000fffff984 */ /* 0x000fe20000000800 */
[----:B------:R-:W-:Y:S01]  /*20e0*/  @!PT LDS RZ, [RZ] ;  /* 0x00000000fffff984 */ /* 0x000fe20000000800 */
[----:B------:R1:W-:Y:S06]  /*20f0*/  MEMBAR.ALL.CTA ;  /* 0x0000000000007992 */ /* 0x0003ec0000008000 */
[----:B-1----:R-:W1:Y:S01]  /*2100*/  FENCE.VIEW.ASYNC.S ;  /* 0x00000000000073c6 */ /* 0x002e620000000000 */
[----:B------:R-:W-:-:S04]  /*2110*/  PRMT R2, RZ, 0x654, R2 ;  /* 0x00000654ff027816 */ /* 0x000fc80000000002 */
[----:B-1----:R1:W-:Y:S01]  /*2120*/  SYNCS.ARRIVE.TRANS64.RED.A1T0 RZ, [R2+URZ], RZ ;  /* 0x000000ff02ff79a7 */ /* 0x0023e200081004ff */
[----:B--2---:R-:W-:-:S13]  /*2130*/  LOP3.LUT P2, RZ, R6, 0x1, RZ, 0xc0, !PT ;  /* 0x0000000106ff7812 */ /* 0x004fda000784c0ff */
[----:B------:R-:W-:Y:S01]  /*2140*/  @P2 SHF.R.U32.HI R3, RZ, 0x10, R5 ;  /* 0x00000010ff032819 */ /* 0x000fe20000011605 */
[----:B------:R-:W-:Y:S01]  /*2150*/  VOTEU.ANY UP0, P2 ;  /* 0x0000000000ff7886 */ /* 0x000fe20001000100 */
[----:B------:R-:W-:Y:S02]  /*2160*/  @P2 MOV R10, R4 ;  /* 0x00000004000a2202 */ /* 0x000fe40000000f00 */
[----:B------:R-:W-:Y:S02]  /*2170*/  @P2 R2UR.BROADCAST UR8, R3 ;  /* 0x00000000030822ca */ /* 0x000fe400008e0000 */
[----:B------:R-:W-:-:S11]  /*2180*/  @P2 LOP3.LUT R9, R5, 0xffff, RZ, 0xc0, !PT ;  /* 0x0000ffff05092812 */ /* 0x000fd600078ec0ff */
[----:B------:R-:W-:Y:S01]  /*2190*/  @UP0 UMOV UR36, UR8 ;  /* 0x0000000800240c82 */ /* 0x000fe20008000000 */
[----:B-1----:R-:W-:Y:S05]  /*21a0*/  @!P0 BRA `(.L_x_40) ;  /* 0x0000000000b88947 */ /* 0x002fea0003800000 */
[----:B------:R-:W3:Y:S01]  /*21b0*/  LDC.64 R4, c[0x0][0xb18] ;  /* 0x0002c600ff047b82 */ /* 0x000ee20000000a00 */
[----:B------:R-:W-:-:S07]  /*21c0*/  ISETP.NE.AND P3, PT, R40, 0x1, PT ;  /* 0x000000012800780c */ /* 0x000fce0003f65270 */
[----:B------:R-:W1:Y:S08]  /*21d0*/  LDC.64 R6, c[0x0][0xb10] ;  /* 0x0002c400ff067b82 */ /* 0x000e700000000a00 */
[----:B------:R-:W2:Y:S08]  /*21e0*/  LDC R14, c[0x0][0xb20] ;  /* 0x0002c800ff0e7b82 */ /* 0x000eb00000000800 */
[----:B------:R-:W4:Y:S01]  /*21f0*/  LDC R15, c[0x0][0xb0c] ;  /* 0x0002c300ff0f7b82 */ /* 0x000f220000000800 */
[----:B---3--:R-:W-:Y:S01]  /*2200*/  IMAD.HI.U32 R21, R0, R5, RZ ;  /* 0x0000000500157227 */ /* 0x008fe200078e00ff */
[----:B------:R-:W-:-:S03]  /*2210*/  ISETP.NE.AND P0, PT, R4, 0x1, PT ;  /* 0x000000010400780c */ /* 0x000fc60003f05270 */
[----:B------:R-:W-:-:S03]  /*2220*/  IMAD.HI.U32 R5, R9, R5, RZ ;  /* 0x0000000509057227 */ /* 0x000fc600078e00ff */
[----:B------:R-:W3:Y:S01]  /*2230*/  LDC.64 R2, c[0x0][0xb28] ;  /* 0x0002ca00ff027b82 */ /* 0x000ee20000000a00 */
[----:B-1----:R-:W-:-:S04]  /*2240*/  IMAD.HI.U32 R22, R8, R6, RZ ;  /* 0x0000000608167227 */ /* 0x002fc800078e00ff */
[----:B------:R-:W-:Y:S01]  /*2250*/  IMAD.HI.U32 R23, R10, R6, RZ ;  /* 0x000000060a177227 */ /* 0x000fe200078e00ff */
[----:B------:R-:W-:Y:S02]  /*2260*/  SHF.R.U32.HI R22, RZ, R7, R22 ;  /* 0x00000007ff167219 */ /* 0x000fe40000011616 */
[-C--:B--2---:R-:W-:Y:S02]  /*2270*/  SHF.R.U32.HI R21, RZ, R14.reuse, R21 ;  /* 0x0000000eff157219 */ /* 0x084fe40000011615 */
[----:B------:R-:W-:Y:S02]  /*2280*/  SHF.R.U32.HI R5, RZ, R14, R5 ;  /* 0x0000000eff057219 */ /* 0x000fe40000011605 */
[----:B------:R-:W-:Y:S02]  /*2290*/  SEL R21, R0, R21, !P0 ;  /* 0x0000001500157207 */ /* 0x000fe40004000000 */
[----:B------:R-:W-:Y:S02]  /*22a0*/  SHF.R.U32.HI R23, RZ, R7, R23 ;  /* 0x00000007ff177219 */ /* 0x000fe40000011617 */
[----:B----4-:R-:W-:-:S02]  /*22b0*/  ISETP.NE.AND P1, PT, R15, 0x1, PT ;  /* 0x000000010f00780c */ /* 0x010fc40003f25270 */
[----:B------:R-:W-:Y:S02]  /*22c0*/  SEL R5, R9, R5, !P0 ;  /* 0x0000000509057207 */ /* 0x000fe40004000000 */
[----:B------:R-:W-:Y:S02]  /*22d0*/  SEL R22, R8, R22, !P1 ;  /* 0x0000001608167207 */ /* 0x000fe40004800000 */
[----:B------:R-:W-:Y:S01]  /*22e0*/  SEL R23, R10, R23, !P1 ;  /* 0x000000170a177207 */ /* 0x000fe20004800000 */
[----:B---3--:R-:W-:-:S04]  /*22f0*/  IMAD.HI.U32 R20, R21, R2, RZ ;  /* 0x0000000215147227 */ /* 0x008fc800078e00ff */
        /* <DEDUP_REMOVED lines=10> */
[----:B------:R-:W-:-:S04]  /*23a0*/  @!P0 IMAD.HI.U32 R7, R23, R2, RZ ;  /* 0x0000000217078227 */ /* 0x000fc800078e00ff */
[----:B------:R-:W-:Y:S01]  /*23b0*/  IMAD.MOV R2, RZ, RZ, -R6 ;  /* 0x000000ffff027224 */ /* 0x000fe200078e0a06 */
[----:B------:R-:W-:Y:S02]  /*23c0*/  @!P0 SHF.R.U32.HI R3, RZ, R3, R7 ;  /* 0x00000003ff038219 */ /* 0x000fe40000011607 */
[----:B------:R-:W-:Y:S01]  /*23d0*/  IADD3 R7, PT, PT, -R5, RZ, RZ ;  /* 0x000000ff05077210 */ /* 0x000fe20007ffe1ff */
[----:B------:R-:W-:Y:S01]  /*23e0*/  IMAD R2, R40, R2, R5 ;  /* 0x0000000228027224 */ /* 0x000fe200078e0205 */
        /* <DEDUP_REMOVED lines=10> */
.L_x_40:
[----:B------:R-:W1:Y:S02]  /*2490*/  LDCU UR8, c[0x0][0xb30] ;  /* 0x00016600ff0877ac */ /* 0x000e640008000800 */
[----:B-1----:R-:W-:-:S09]  /*24a0*/  UISETP.NE.AND UP0, UPT, UR8, 0x1, UPT ;  /* 0x000000010800788c */ /* 0x002fd2000bf05270 */
[----:B------:R-:W-:Y:S05]  /*24b0*/  BRA.U UP0, `(.L_x_41) ;  /* 0x0000000100407547 */ /* 0x000fea000b800000 */
[----:B------:R-:W1:Y:S08]  /*24c0*/  LDC.64 R4, c[0x0][0xb10] ;  /* 0x0002c400ff047b82 */ /* 0x000e700000000a00 */
[----:B------:R-:W2:Y:S08]  /*24d0*/  LDC.64 R2, c[0x0][0xb18] ;  /* 0x0002c600ff027b82 */ /* 0x000eb00000000a00 */
[----:B------:R-:W4:Y:S08]  /*24e0*/  LDC R6, c[0x0][0xb20] ;  /* 0x0002c800ff067b82 */ /* 0x000f300000000800 */
[----:B------:R-:W3:Y:S01]  /*24f0*/  LDC R7, c[0x0][0xb0c] ;  /* 0x0002c300ff077b82 */ /* 0x000ee20000000800 */
[----:B-1----:R-:W-:-:S05]  /*2500*/  IMAD.HI.U32 R4, R10, R4, RZ ;  /* 0x000000040a047227 */ /* 0x002fca00078e00ff */
[----:B------:R-:W-:Y:S01]  /*2510*/  SHF.R.U32.HI R4, RZ, R5, R4 ;  /* 0x00000005ff047219 */ /* 0x000fe20000011604 */
[----:B--2---:R-:W-:Y:S01]  /*2520*/  IMAD.HI.U32 R3, R9, R3, RZ ;  /* 0x0000000309037227 */ /* 0x004fe200078e00ff */
[----:B------:R-:W-:-:S04]  /*2530*/  ISETP.NE.AND P0, PT, R2, 0x1, PT ;  /* 0x000000010200780c */ /* 0x000fc80003f05270 */
[----:B----4-:R-:W-:-:S04]  /*2540*/  SHF.R.U32.HI R3, RZ, R6, R3 ;  /* 0x00000006ff037219 */ /* 0x010fc80000011603 */
[----:B------:R-:W-:Y:S02]  /*2550*/  SEL R3, R9, R3, !P0 ;  /* 0x0000000309037207 */ /* 0x000fe40004000000 */
[----:B---3--:R-:W-:-:S04]  /*2560*/  ISETP.NE.AND P1, PT, R7, 0x1, PT ;  /* 0x000000010700780c */ /* 0x008fc80003f25270 */
[----:B------:R-:W-:-:S05]  /*2570*/  SEL R4, R10, R4, !P1 ;  /* 0x000000040a047207 */ /* 0x000fca0004800000 */
[----:B------:R-:W-:Y:S02]  /*2580*/  IMAD.IADD R5, R3, 0x1, -R4 ;  /* 0x0000000103057824 */ /* 0x000fe400078e0a04 */
[----:B------:R-:W-:Y:S02]  /*2590*/  IMAD.IADD R3, R4, 0x1, -R3 ;  /* 0x0000000104037824 */ /* 0x000fe400078e0a03 */
[----:B------:R-:W-:Y:S02]  /*25a0*/  IMAD R10, R5, R7, R10 ;  /* 0x00000007050a7224 */ /* 0x000fe400078e020a */
[----:B------:R-:W-:-:S07]  /*25b0*/  IMAD R9, R3, R2, R9 ;  /* 0x0000000203097224 */ /* 0x000fce00078e0209 */
.L_x_41:
[----:B------:R-:W-:Y:S01]  /*25c0*/  VIADD R16, R16, 0x1 ;  /* 0x0000000110107836 */ /* 0x000fe20000000000 */
[----:B------:R-:W-:Y:S01]  /*25d0*/  UPLOP3.LUT UP5, UPT, UPT, UPT, UPT, 0x80, 0x8 ;  /* 0x000000000008789c */ /* 0x000fe20003faf070 */
[----:B------:R-:W-:Y:S02]  /*25e0*/  IMAD.IADD R14, R10, 0x1, R95 ;  /* 0x000000010a0e7824 */ /* 0x000fe400078e025f */
[----:B------:R-:W-:Y:S01]  /*25f0*/  IMAD.IADD R15, R9, 0x1, R94 ;  /* 0x00000001090f7824 */ /* 0x000fe200078e025e */
[----:B------:R-:W-:-:S04]  /*2600*/  ISETP.NE.AND P0, PT, R16, 0x2, PT ;  /* 0x000000021000780c */ /* 0x000fc80003f05270 */
[----:B------:R-:W-:Y:S02]  /*2610*/  SEL R2, RZ, 0x1, P0 ;  /* 0x00000001ff027807 */ /* 0x000fe40000000000 */
[----:B------:R-:W-:Y:S02]  /*2620*/  SEL R16, R16, RZ, P0 ;  /* 0x000000ff10107207 */ /* 0x000fe40000000000 */
[----:B------:R-:W-:Y:S01]  /*2630*/  LOP3.LUT R13, R13, R2, RZ, 0x3c, !PT ;  /* 0x000000020d0d7212 */ /* 0x000fe200078e3cff */
[----:B------:R-:W-:Y:S06]  /*2640*/  @P2 BRA `(.L_x_42) ;  /* 0xfffffff000542947 */ /* 0x000fec000383ffff */
[----:B------:R-:W-:Y:S01]  /*2650*/  UIADD3 UR6, UPT, UPT, UR6, 0x40, URZ ;  /* 0x0000004006067890 */ /* 0x000fe2000fffe0ff */
[----:B------:R-:W-:-:S03]  /*2660*/  SHF.L.U32 R2, R17, 0x1f, RZ ;  /* 0x0000001f11027819 */ /* 0x000fc600000006ff */
[----:B------:R-:W-:-:S09]  /*2670*/  ULEA UR4, UR23, UR6, 0x3 ;  /* 0x0000000617047291 */ /* 0x000fd2000f8e18ff */
[----:B------:R-:W1:Y:S02]  /*2680*/  SYNCS.PHASECHK.TRANS64.TRYWAIT P0, [UR4], R2 ;  /* 0x00000002ff0075a7 */ /* 0x000e640008001104 */
[----:B-1----:R-:W-:Y:S05]  /*2690*/  @!P0 BRA `(.L_x_43) ;  /* 0x00000074004c8947 */ /* 0x002fea0003800000 */
.L_x_159:
[----:B------:R-:W-:-:S04]  /*26a0*/  UIADD3 UR5, UPT, UPT, UR23, 0x1, URZ ;  /* 0x0000000117057890 */ /* 0x000fc8000fffe0ff */
[----:B------:R-:W-:-:S04]  /*26b0*/  UISETP.NE.AND UP0, UPT, UR5, 0x8, UPT ;  /* 0x000000080500788c */ /* 0x000fc8000bf05270 */
[----:B------:R-:W-:Y:S02]  /*26c0*/  USEL UR7, URZ, 0x1, UP0 ;  /* 0x00000001ff077887 */ /* 0x000fe40008000000 */
[----:B------:R-:W-:-:S04]  /*26d0*/  USEL UR5, UR5, URZ, UP0 ;  /* 0x000000ff05057287 */ /* 0x000fc80008000000 */
[----:B------:R-:W-:Y:S01]  /*26e0*/  ULEA UR4, UR5, UR6, 0x3 ;  /* 0x0000000605047291 */ /* 0x000fe2000f8e18ff */
[----:B-1----:R-:W-:-:S04]  /*26f0*/  LOP3.LUT R2, R17, UR7, RZ, 0x3c, !PT ;  /* 0x0000000711027c12 */ /* 0x002fc8000f8e3cff */
[----:B------:R-:W-:-:S04]  /*2700*/  SHF.L.U32 R3, R2, 0x1f, RZ ;  /* 0x0000001f02037819 */ /* 0x000fc800000006ff */
[----:B------:R-:W1:Y:S02]  /*2710*/  SYNCS.PHASECHK.TRANS64.TRYWAIT P0, [UR4], R3 ;  /* 0x00000003ff0075a7 */ /* 0x000e640008001104 */
[----:B-1----:R-:W-:Y:S05]  /*2720*/  @!P0 BRA `(.L_x_44) ;  /* 0x0000007400408947 */ /* 0x002fea0003800000 */
.L_x_161:
[----:B------:R-:W-:-:S04]  /*2730*/  UIADD3 UR5, UPT, UPT, UR5, 0x1, URZ ;  /* 0x0000000105057890 */ /* 0x000fc8000fffe0ff */
[----:B------:R-:W-:-:S04]  /*2740*/  UISETP.NE.AND UP0, UPT, UR5, 0x8, UPT ;  /* 0x000000080500788c */ /* 0x000fc8000bf05270 */
[----:B------:R-:W-:Y:S02]  /*2750*/  USEL UR7, URZ, 0x1, UP0 ;  /* 0x00000001ff077887 */ /* 0x000fe40008000000 */
[----:B------:R-:W-:-:S04]  /*2760*/  USEL UR5, UR5, URZ, UP0 ;  /* 0x000000ff05057287 */ /* 0x000fc80008000000 */
[----:B------:R-:W-:Y:S01]  /*2770*/  ULEA UR4, UR5, UR6, 0x3 ;  /* 0x0000000605047291 */ /* 0x000fe2000f8e18ff */
[----:B------:R-:W-:-:S04]  /*2780*/  LOP3.LUT R2, R2, UR7, RZ, 0x3c, !PT ;  /* 0x0000000702027c12 */ /* 0x000fc8000f8e3cff */
[----:B-1----:R-:W-:-:S04]  /*2790*/  SHF.L.U32 R3, R2, 0x1f, RZ ;  /* 0x0000001f02037819 */ /* 0x002fc800000006ff */
[----:B------:R-:W1:Y:S02]  /*27a0*/  SYNCS.PHASECHK.TRANS64.TRYWAIT P0, [UR4], R3 ;  /* 0x00000003ff0075a7 */ /* 0x000e640008001104 */
[----:B-1----:R-:W-:Y:S05]  /*27b0*/  @!P0 BRA `(.L_x_45) ;  /* 0x0000007400348947 */ /* 0x002fea0003800000 */
.L_x_163:
        /* <DEDUP_REMOVED lines=9> */
.L_x_165:
        /* <DEDUP_REMOVED lines=9> */
.L_x_167:
        /* <DEDUP_REMOVED lines=9> */
.L_x_169:
        /* <DEDUP_REMOVED lines=9> */
.L_x_171:
[----:B------:R-:W-:-:S04]  /*2a00*/  UIADD3 UR5, UPT, UPT, UR5, 0x1, URZ ;  /* 0x0000000105057890 */ /* 0x000fc8000fffe0ff */
[----:B------:R-:W-:-:S04]  /*2a10*/  UISETP.NE.AND UP0, UPT, UR5, 0x8, UPT ;  /* 0x000000080500788c */ /* 0x000fc8000bf05270 */
[----:B------:R-:W-:Y:S02]  /*2a20*/  USEL UR4, URZ, 0x1, UP0 ;  /* 0x00000001ff047887 */ /* 0x000fe40008000000 */
[----:B------:R-:W-:-:S04]  /*2a30*/  USEL UR5, UR5, URZ, UP0 ;  /* 0x000000ff05057287 */ /* 0x000fc80008000000 */
[----:B------:R-:W-:Y:S01]  /*2a40*/  ULEA UR5, UR5, UR6, 0x3 ;  /* 0x0000000605057291 */ /* 0x000fe2000f8e18ff */
[----:B------:R-:W-:-:S04]  /*2a50*/  LOP3.LUT R2, R2, UR4, RZ, 0x3c, !PT ;  /* 0x0000000402027c12 */ /* 0x000fc8000f8e3cff */
[----:B------:R-:W-:Y:S01]  /*2a60*/  SHF.L.U32 R2, R2, 0x1f, RZ ;  /* 0x0000001f02027819 */ /* 0x000fe200000006ff */
[----:B-1-3--:R-:W-:-:S07]  /*2a70*/  IMAD.U32 R0, RZ, RZ, UR5 ;  /* 0x00000005ff007e24 */ /* 0x00afce000f8e00ff */
.L_x_50:
[----:B-1----:R1:W2:Y:S02]  /*2a80*/  SYNCS.PHASECHK.TRANS64.TRYWAIT P0, [R0+URZ], R2 ;  /* 0x00000002000075a7 */ /* 0x0022a400080011ff */
[----:B--2---:R-:W-:Y:S05]  /*2a90*/  @!P0 NANOSLEEP.SYNCS 0x989680 ;  /* 0x009896800000895d */ /* 0x004fea0003900000 */
[----:B------:R-:W2:Y:S02]  /*2aa0*/  @!P0 SYNCS.PHASECHK.TRANS64 P0, [R0+URZ], R2 ;  /* 0x00000002000085a7 */ /* 0x000ea400080010ff */
[----:B--2---:R-:W-:Y:S05]  /*2ab0*/  @P0 EXIT ;  /* 0x000000000000094d */ /* 0x004fea0003800000 */
[----:B------:R-:W-:Y:S05]  /*2ac0*/  BRA `(.L_x_50) ;  /* 0xfffffffc00ec7947 */ /* 0x000fea000383ffff */
.L_x_22:
[----:B------:R-:W-:-:S04]  /*2ad0*/  UISETP.NE.AND UP1, UPT, UR37, URZ, UPT ;  /* 0x000000ff2500728c */ /* 0x000fc8000bf25270 */
[----:B------:R-:W-:-:S09]  /*2ae0*/  UISETP.NE.OR UP1, UPT, UR10, 0x1, UP1 ;  /* 0x000000010a00788c */ /* 0x000fd20008f25670 */
[----:B------:R-:W-:Y:S05]  /*2af0*/  BRA.U UP1, `(.L_x_51) ;  /* 0x00000005014c7547 */ /* 0x000fea000b800000 */
[----:B------:R-:W-:Y:S01]  /*2b00*/  HFMA2 R11, -RZ, RZ, 0, 0 ;  /* 0x00000000ff0b7431 */ /* 0x000fe200000001ff */
[----:B------:R-:W-:Y:S01]  /*2b10*/  ISETP.GE.U32.AND P2, PT, R10, 0x2, PT ;  /* 0x000000020a00780c */ /* 0x000fe20003f46070 */
[----:B------:R-:W-:Y:S01]  /*2b20*/  IMAD.MOV.U32 R12, RZ, RZ, 0x1 ;  /* 0x00000001ff0c7424 */ /* 0x000fe200078e00ff */
[----:B------:R-:W-:Y:S01]  /*2b30*/  CS2R R8, SRZ ;  /* 0x0000000000087805 */ /* 0x000fe2000001ff00 */
[----:B------:R-:W-:Y:S01]  /*2b40*/  IMAD.MOV.U32 R3, RZ, RZ, RZ ;  /* 0x000000ffff037224 */ /* 0x000fe200078e00ff */
[----:B------:R-:W-:Y:S01]  /*2b50*/  UMOV UR4, 0x400 ;  /* 0x0000040000047882 */ /* 0x000fe20000000000 */
[----:B------:R-:W-:Y:S01]  /*2b60*/  UMOV UR6, URZ ;  /* 0x000000ff00067c82 */ /* 0x000fe20008000000 */
[----:B------:R-:W-:-:S12]  /*2b70*/  ULEA UR37, UR37, UR4, 0x18 ;  /* 0x0000000425257291 */ /* 0x000fd8000f8ec0ff */
.L_x_55:
[----:B------:R-:W-:Y:S02]  /*2b80*/  LEA R0, R3, UR37, 0x3 ;  /* 0x0000002503007c11 */ /* 0x000fe4000f8e18ff */
[----:B------:R-:W-:-:S03]  /*2b90*/  SHF.L.U32 R4, R8, 0x1f, RZ ;  /* 0x0000001f08047819 */ /* 0x000fc600000006ff */
[----:B------:R-:W-:Y:S01]  /*2ba0*/  VIADD R5, R0, 0x140 ;  /* 0x0000014000057836 */ /* 0x000fe20000000000 */
[----:B------:R-:W1:Y:S02]  /*2bb0*/  SYNCS.PHASECHK.TRANS64.TRYWAIT P0, [R0+URZ+0x130], R4 ;  /* 0x00013004000075a7 */ /* 0x000e6400080011ff */
[----:B-1----:R-:W-:Y:S05]  /*2bc0*/  @!P0 BRA `(.L_x_52) ;  /* 0x0000007000a88947 */ /* 0x002fea0003800000 */
.L_x_172:
[----:B------:R-:W-:Y:S01]  /*2bd0*/  ULEA UR5, UR6, UR37, 0x3 ;  /* 0x0000002506057291 */ /* 0x000fe2000f8e18ff */
[----:B-1----:R-:W-:Y:S01]  /*2be0*/  PRMT R0, RZ, 0x654, R5 ;  /* 0x00000654ff007816 */ /* 0x002fe20000000005 */
[----:B------:R-:W-:Y:S01]  /*2bf0*/  @!P2 IMAD.MOV.U32 R4, RZ, RZ, 0x10 ;  /* 0x00000010ff04a424 */ /* 0x000fe200078e00ff */
[----:B------:R-:W-:Y:S01]  /*2c00*/  SHF.L.U32 R5, R12, 0x1f, RZ ;  /* 0x0000001f0c057819 */ /* 0x000fe200000006ff */
[----:B------:R-:W-:Y:S01]  /*2c10*/  UIADD3 UR4, UPT, UPT, UR5, 0xd0, URZ ;  /* 0x000000d005047890 */ /* 0x000fe2000fffe0ff */
[----:B------:R1:W-:Y:S05]  /*2c20*/  SYNCS.ARRIVE.TRANS64.RED.A1T0 RZ, [R0+URZ], RZ ;  /* 0x000000ff00ff79a7 */ /* 0x0003ea00081004ff */
[----:B------:R-:W-:Y:S01]  /*2c30*/  IMAD.U32 R6, RZ, RZ, UR4 ;  /* 0x00000004ff067e24 */ /* 0x000fe2000f8e00ff */
[----:B------:R-:W2:Y:S04]  /*2c40*/  SYNCS.PHASECHK.TRANS64.TRYWAIT P0, [UR5+0xe0], R5 ;  /* 0x0000e005ff0075a7 */ /* 0x000ea80008001105 */
[----:B------:R-:W-:Y:S01]  /*2c50*/  PRMT R6, R10, 0x654, R6 ;  /* 0x000006540a067816 */ /* 0x000fe20000000006 */
[----:B-12---:R-:W-:Y:S06]  /*2c60*/  @!P0 BRA `(.L_x_53) ;  /* 0x0000007000948947 */ /* 0x006fec0003800000 */
.L_x_174:
[----:B------:R-:W-:Y:S01]  /*2c70*/  ULEA UR4, UR6, UR37, 0x4 ;  /* 0x0000002506047291 */ /* 0x000fe2000f8e20ff */
[----:B------:R-:W-:Y:S01]  /*2c80*/  SEL R2, R6, R2, !P2 ;  /* 0x0000000206027207 */ /* 0x000fe20005000000 */
[----:B------:R-:W-:Y:S01]  /*2c90*/  UIADD3 UR5, UPT, UPT, UR5, 0xd0, URZ ;  /* 0x000000d005057890 */ /* 0x000fe2000fffe0ff */
[----:B-1----:R-:W-:Y:S01]  /*2ca0*/  LEA R0, R11, UR37, 0x3 ;  /* 0x000000250b007c11 */ /* 0x002fe2000f8e18ff */
[----:B------:R-:W-:Y:S01]  /*2cb0*/  UIADD3 UR4, UPT, UPT, UR4, 0x160, URZ ;  /* 0x0000016004047890 */ /* 0x000fe2000fffe0ff */
[----:B------:R1:W-:Y:S01]  /*2cc0*/  @!P2 SYNCS.ARRIVE.TRANS64.RED RZ, [R2+URZ], R4 ;  /* 0x0000000402ffa9a7 */ /* 0x0003e200080004ff */
[----:B------:R-:W-:Y:S01]  /*2cd0*/  UIADD3 UR6, UPT, UPT, UR6, 0x1, URZ ;  /* 0x0000000106067890 */ /* 0x000fe2000fffe0ff */
[----:B------:R-:W-:-:S03]  /*2ce0*/  VIADD R3, R3, 0x1 ;  /* 0x0000000103037836 */ /* 0x000fc60000000000 */
[----:B------:R-:W-:Y:S02]  /*2cf0*/  UISETP.NE.AND UP0, UPT, UR6, 0x2, UPT ;  /* 0x000000020600788c */ /* 0x000fe4000bf05270 */
[----:B------:R-:W-:Y:S01]  /*2d00*/  ISETP.NE.AND P0, PT, R3, 0x2, PT ;  /* 0x000000020300780c */ /* 0x000fe20003f05270 */
[----:B------:R-:W-:Y:S06]  /*2d10*/  UGETNEXTWORKID.BROADCAST [UR4], [UR5] ;  /* 0x00000000040073ca */ /* 0x000fec0008000100 */
[----:B------:R-:W-:Y:S02]  /*2d20*/  USEL UR4, URZ, 0x1, UP0 ;  /* 0x00000001ff047887 */ /* 0x000fe40008000000 */
[----:B------:R-:W-:-:S04]  /*2d30*/  USEL UR6, UR6, URZ, UP0 ;  /* 0x000000ff06067287 */ /* 0x000fc80008000000 */
[----:B------:R-:W-:Y:S02]  /*2d40*/  LOP3.LUT R12, R12, UR4, RZ, 0x3c, !PT ;  /* 0x000000040c0c7c12 */ /* 0x000fe4000f8e3cff */
[----:B-1----:R-:W-:-:S04]  /*2d50*/  SHF.L.U32 R4, R9, 0x1f, RZ ;  /* 0x0000001f09047819 */ /* 0x002fc800000006ff */
[----:B------:R-:W1:Y:S02]  /*2d60*/  SYNCS.PHASECHK.TRANS64.TRYWAIT P1, [R0+URZ+0xd0], R4 ;  /* 0x0000d004000075a7 */ /* 0x000e6400080211ff */
[----:B-1----:R-:W-:Y:S05]  /*2d70*/  @!P1 BRA `(.L_x_54) ;  /* 0x0000007000689947 */ /* 0x002fea0003800000 */
.L_x_175:
[----:B-1----:R-:W-:Y:S01]  /*2d80*/  LEA R4, R11, UR37, 0x4 ;  /* 0x000000250b047c11 */ /* 0x002fe2000f8e20ff */
[----:B------:R-:W-:Y:S01]  /*2d90*/  VIADD R0, R0, 0xe0 ;  /* 0x000000e000007836 */ /* 0x000fe20000000000 */
[----:B------:R-:W-:Y:S01]  /*2da0*/  SEL R3, R3, RZ, P0 ;  /* 0x000000ff03037207 */ /* 0x000fe20000000000 */
[----:B------:R-:W-:-:S03]  /*2db0*/  VIADD R11, R11, 0x1 ;  /* 0x000000010b0b7836 */ /* 0x000fc60000000000 */
[----:B------:R-:W1:Y:S01]  /*2dc0*/  LDS.128 R4, [R4+0x160] ;  /* 0x0001600004047984 */ /* 0x000e620000000c00 */
[----:B------:R-:W-:Y:S02]  /*2dd0*/  PRMT R0, RZ, 0x654, R0 ;  /* 0x00000654ff007816 */ /* 0x000fe40000000000 */
[C---:B------:R-:W-:Y:S01]  /*2de0*/  ISETP.NE.AND P1, PT, R11.reuse, 0x2, PT ;  /* 0x000000020b00780c */ /* 0x040fe20003f25270 */
[----:B------:R-:W-:Y:S01]  /*2df0*/  @!PT LDS RZ, [RZ] ;  /* 0x00000000fffff984 */ /* 0x000fe20000000800 */
[----:B------:R-:W-:Y:S01]  /*2e00*/  @!PT LDS RZ, [RZ] ;  /* 0x00000000fffff984 */ /* 0x000fe20000000800 */
[----:B------:R-:W-:Y:S01]  /*2e10*/  @!PT LDS RZ, [RZ] ;  /* 0x00000000fffff984 */ /* 0x000fe20000000800 */
[----:B------:R-:W-:Y:S01]  /*2e20*/  @!PT LDS RZ, [RZ] ;  /* 0x00000000fffff984 */ /* 0x000fe20000000800 */
[----:B------:R2:W-:Y:S06]  /*2e30*/  MEMBAR.ALL.CTA ;  /* 0x0000000000007992 */ /* 0x0005ec0000008000 */
[----:B--2---:R-:W2:Y:S01]  /*2e40*/  FENCE.VIEW.ASYNC.S ;  /* 0x00000000000073c6 */ /* 0x004ea20000000000 */
[----:B------:R-:W-:Y:S01]  /*2e50*/  SEL R11, R11, RZ, P1 ;  /* 0x000000ff0b0b7207 */ /* 0x000fe20000800000 */
[----:B--2---:R2:W-:Y:S01]  /*2e60*/  SYNCS.ARRIVE.TRANS64.RED.A1T0 RZ, [R0+URZ], RZ ;  /* 0x000000ff00ff79a7 */ /* 0x0045e200081004ff */
[----:B-1----:R-:W-:-:S02]  /*2e70*/  LOP3.LUT P3, RZ, R6, 0x1, RZ, 0xc0, !PT ;  /* 0x0000000106ff7812 */ /* 0x002fc4000786c0ff */
[----:B------:R-:W-:-:S04]  /*2e80*/  SEL R4, RZ, 0x1, P1 ;  /* 0x00000001ff047807 */ /* 0x000fc80000800000 */
[----:B------:R-:W-:Y:S02]  /*2e90*/  LOP3.LUT R9, R9, R4, RZ, 0x3c, !PT ;  /* 0x0000000409097212 */ /* 0x000fe400078e3cff */
[----:B--2---:R-:W-:-:S04]  /*2ea0*/  SEL R0, RZ, 0x1, P0 ;  /* 0x00000001ff007807 */ /* 0x004fc80000000000 */
[----:B------:R-:W-:Y:S01]  /*2eb0*/  LOP3.LUT R8, R8, R0, RZ, 0x3c, !PT ;  /* 0x0000000008087212 */ /* 0x000fe200078e3cff */
[----:B------:R-:W-:Y:S06]  /*2ec0*/  @P3 BRA `(.L_x_55) ;  /* 0xfffffffc002c3947 */ /* 0x000fec000383ffff */
[----:B------:R-:W-:Y:S01]  /*2ed0*/  ULEA UR5, UR6, UR37, 0x3 ;  /* 0x0000002506057291 */ /* 0x000fe2000f8e18ff */
[----:B------:R-:W-:-:S08]  /*2ee0*/  SHF.L.U32 R2, R12, 0x1f, RZ ;  /* 0x0000001f0c027819 */ /* 0x000fd000000006ff */
[----:B------:R-:W1:Y:S02]  /*2ef0*/  SYNCS.PHASECHK.TRANS64 P0, [UR5+0xe0], R2 ;  /* 0x0000e002ff0075a7 */ /* 0x000e640008001005 */
[----:B-1----:R-:W-:Y:S05]  /*2f00*/  @P0 BRA `(.L_x_56) ;  /* 0x0000000000080947 */ /* 0x002fea0003800000 */
[----:B------:R-:W1:Y:S02]  /*2f10*/  SYNCS.PHASECHK.TRANS64.TRYWAIT P0, [UR5+0xe0], R2 ;  /* 0x0000e002ff0075a7 */ /* 0x000e640008001105 */
[----:B-1----:R-:W-:Y:S05]  /*2f20*/  @!P0 BRA `(.L_x_57) ;  /* 0x0000007000108947 */ /* 0x002fea0003800000 */
.L_x_56:
[----:B------:R-:W-:-:S04]  /*2f30*/  UIADD3 UR4, UPT, UPT, UR6, 0x1, URZ ;  /* 0x0000000106047890 */ /* 0x000fc8000fffe0ff */
[----:B------:R-:W-:-:S04]  /*2f40*/  UISETP.NE.AND UP0, UPT, UR4, 0x2, UPT ;  /* 0x000000020400788c */ /* 0x000fc8000bf05270 */
[----:B------:R-:W-:Y:S02]  /*2f50*/  USEL UR7, URZ, 0x1, UP0 ;  /* 0x00000001ff077887 */ /* 0x000fe40008000000 */
[----:B------:R-:W-:-:S04]  /*2f60*/  USEL UR4, UR4, URZ, UP0 ;  /* 0x000000ff04047287 */ /* 0x000fc80008000000 */
[----:B------:R-:W-:Y:S01]  /*2f70*/  ULEA UR4, UR4, UR37, 0x3 ;  /* 0x0000002504047291 */ /* 0x000fe2000f8e18ff */
[----:B-1----:R-:W-:-:S04]  /*2f80*/  LOP3.LUT R2, R12, UR7, RZ, 0x3c, !PT ;  /* 0x000000070c027c12 */ /* 0x002fc8000f8e3cff */
[----:B------:R-:W-:-:S04]  /*2f90*/  SHF.L.U32 R0, R2, 0x1f, RZ ;  /* 0x0000001f02007819 */ /* 0x000fc800000006ff */
[----:B------:R-:W1:Y:S02]  /*2fa0*/  SYNCS.PHASECHK.TRANS64 P0, [UR4+0xe0], R0 ;  /* 0x0000e000ff0075a7 */ /* 0x000e640008001004 */
[----:B-1----:R-:W-:Y:S05]  /*2fb0*/  @P0 EXIT ;  /* 0x000000000000094d */ /* 0x002fea0003800000 */
[----:B------:R-:W-:Y:S02]  /*2fc0*/  SHF.L.U32 R2, R2, 0x1f, RZ ;  /* 0x0000001f02027819 */ /* 0x000fe400000006ff */
[----:B------:R-:W-:-:S07]  /*2fd0*/  MOV R0, UR4 ;  /* 0x0000000400007c02 */ /* 0x000fce0008000f00 */
.L_x_58:
[----:B-1----:R1:W2:Y:S02]  /*2fe0*/  SYNCS.PHASECHK.TRANS64.TRYWAIT P0, [R0+URZ+0xe0], R2 ;  /* 0x0000e002000075a7 */ /* 0x0022a400080011ff */
[----:B--2---:R-:W-:Y:S05]  /*2ff0*/  @!P0 NANOSLEEP.SYNCS 0x989680 ;  /* 0x009896800000895d */ /* 0x004fea0003900000 */
[----:B------:R-:W2:Y:S02]  /*3000*/  @!P0 SYNCS.PHASECHK.TRANS64 P0, [R0+URZ+0xe0], R2 ;  /* 0x0000e002000085a7 */ /* 0x000ea400080010ff */
[----:B--2---:R-:W-:Y:S05]  /*3010*/  @P0 EXIT ;  /* 0x000000000000094d */ /* 0x004fea0003800000 */
[----:B------:R-:W-:Y:S05]  /*3020*/  BRA `(.L_x_58) ;  /* 0xfffffffc00ec7947 */ /* 0x000fea000383ffff */
.L_x_51:
[----:B------:R-:W-:Y:S05]  /*3030*/  BRA.U UP4, `(.L_x_59) ;  /* 0x0000001104d87547 */ /* 0x000fea000b800000 */
[----:B------:R-:W-:Y:S01]  /*3040*/  UMOV UR6, 0x40 ;  /* 0x0000004000067882 */ /* 0x000fe20000000000 */
[----:B------:R-:W-:Y:S01]  /*3050*/  NOP ;  /* 0x0000000000007918 */ /* 0x000fe20000000000 */
[----:B------:R-:W-:Y:S01]  /*3060*/  ULEA UR6, UR37, UR6, 0x18 ;  /* 0x0000000625067291 */ /* 0x000fe2000f8ec0ff */
[----:B------:R-:W-:Y:S02]  /*3070*/  UMOV UR7, 0x400 ;  /* 0x0000040000077882 */ /* 0x000fe40000000000 */
[----:B------:R-:W-:-:S06]  /*3080*/  ULEA UR37, UR37, UR7, 0x18 ;  /* 0x0000000725257291 */ /* 0x000fcc000f8ec0ff */
[----:B------:R-:W1:Y:S02]  /*3090*/  LDS.U8 R2, [UR6+0x1c] ;  /* 0x00001c06ff027984 */ /* 0x000e640008000000 */
[----:B-1----:R-:W-:-:S13]  /*30a0*/  ISETP.NE.AND P0, PT, R2, RZ, PT ;  /* 0x000000ff0200720c */ /* 0x002fda0003f05270 */
[----:B------:R-:W-:Y:S05]  /*30b0*/  @P0 BRA `(.L_x_60) ;  /* 0x0000000400080947 */ /* 0x000fea0003800000 */
[----:B------:R-:W-:Y:S02]  /*30c0*/  UISETP.NE.U32.AND UP0, UPT, UR5, 0x1, UPT ;  /* 0x000000010500788c */ /* 0x000fe4000bf05070 */
[----:B------:R-:W-:-:S07]  /*30d0*/  UIADD3 UR8, UPT, UPT, UR6, 0x8, URZ ;  /* 0x0000000806087890 */ /* 0x000fce000fffe0ff */
[----:B------:R-:W-:Y:S05]  /*30e0*/  BRA.U !UP0, `(.L_x_61) ;  /* 0x00000001089c7547 */ /* 0x000fea000b800000 */
[----:B------:R-:W-:Y:S01]  /*30f0*/  ELECT P0, URZ, PT ;  /* 0x0000000000ff782f */ /* 0x000fe20003800000 */
[----:B------:R-:W-:-:S12]  /*3100*/  BSSY B0, `(.L_x_61) ;  /* 0x0000025000007945 */ /* 0x000fd80003800000 */
[----:B------:R-:W-:Y:S05]  /*3110*/  @!P0 BRA `(.L_x_62) ;  /* 0x00000000008c8947 */ /* 0x000fea0003800000 */
[----:B------:R-:W-:-:S05]  /*3120*/  UMOV UR7, 0x10 ;  /* 0x0000001000077882 */ /* 0x000fca0000000000 */
[----:B------:R-:W-:Y:S04]  /*3130*/  DEPBAR.LE SB1, 0x36 ;  /* 0x00009d800000791a */ /* 0x000fe80000000000 */
[----:B------:R-:W1:Y:S02]  /*3140*/  UTCATOMSWS.2CTA.FIND_AND_SET.ALIGN UP1, UR7, UR7 ;  /* 0x00000007000775e3 */ /* 0x000e640008220800 */
[----:B-1----:R-:W-:Y:S01]  /*3150*/  MOV R10, UR7 ;  /* 0x00000007000a7c02 */ /* 0x002fe20008000f00 */
[----:B------:R-:W-:Y:S06]  /*3160*/  BRA.U UP1, `(.L_x_63) ;  /* 0x0000000101187547 */ /* 0x000fec000b800000 */
.L_x_64:
[----:B------:R-:W-:Y:S05]  /*3170*/  NANOSLEEP 0x64 ;  /* 0x000000640000795d */ /* 0x000fea0003800000 */
[----:B------:R-:W-:-:S05]  /*3180*/  UMOV UR7, 0x10 ;  /* 0x0000001000077882 */ /* 0x000fca0000000000 */
[----:B------:R-:W-:Y:S04]  /*3190*/  DEPBAR.LE SB1, 0x36 ;  /* 0x00009d800000791a */ /* 0x000fe80000000000 */
[----:B------:R-:W1:Y:S02]  /*31a0*/  UTCATOMSWS.2CTA.FIND_AND_SET.ALIGN UP1, UR7, UR7 ;  /* 0x00000007000775e3 */ /* 0x000e640008220800 */
[----:B-1----:R-:W-:Y:S01]  /*31b0*/  MOV R10, UR7 ;  /* 0x00000007000a7c02 */ /* 0x002fe20008000f00 */
[----:B------:R-:W-:Y:S05]  /*31c0*/  BRA.U !UP1, `(.L_x_64) ;  /* 0xfffffffd09e87547 */ /* 0x000fea000b83ffff */
.L_x_63:
[----:B------:R-:W1:Y:S01]  /*31d0*/  LDS R5, [UR6+0x10] ;  /* 0x00001006ff057984 */ /* 0x000e620008000800 */
[----:B------:R-:W-:Y:S01]  /*31e0*/  IMAD.U32 R3, RZ, RZ, UR37 ;  /* 0x00000025ff037e24 */ /* 0x000fe2000f8e00ff */
[----:B------:R-:W-:-:S03]  /*31f0*/  MOV R2, UR4 ;  /* 0x0000000400027c02 */ /* 0x000fc60008000f00 */
[----:B------:R-:W-:Y:S01]  /*3200*/  VIADD R3, R3, 0x180 ;  /* 0x0000018003037836 */ /* 0x000fe20000000000 */
[----:B-1----:R-:W-:-:S04]  /*3210*/  SHF.L.U32 R5, R5, 0x1f, RZ ;  /* 0x0000001f05057819 */ /* 0x002fc800000006ff */
[----:B------:R-:W1:Y:S02]  /*3220*/  SYNCS.PHASECHK.TRANS64.TRYWAIT P0, [UR6+0x8], R5 ;  /* 0x00000805ff0075a7 */ /* 0x000e640008001106 */
[----:B-1----:R-:W-:Y:S05]  /*3230*/  @P0 BRA `(.L_x_65) ;  /* 0x0000000000080947 */ /* 0x002fea0003800000 */
[----:B------:R-:W1:Y:S02]  /*3240*/  SYNCS.PHASECHK.TRANS64.TRYWAIT P0, [UR6+0x8], R5 ;  /* 0x00000805ff0075a7 */ /* 0x000e640008001106 */
[----:B-1----:R-:W-:Y:S05]  /*3250*/  @!P0 BRA `(.L_x_66) ;  /* 0x0000006c005c8947 */ /* 0x002fea0003800000 */
.L_x_65:
[----:B-1----:R-:W-:Y:S01]  /*3260*/  HFMA2 R4, -RZ, RZ, 0, 5.9604644775390625e-08 ;  /* 0x00000001ff047431 */ /* 0x002fe200000001ff */
[----:B------:R-:W-:Y:S01]  /*3270*/  UPRMT UR7, UR4, 0x654, UR8 ;  /* 0x0000065404077896 */ /* 0x000fe20008000008 */
[----:B------:R-:W-:Y:S01]  /*3280*/  IMAD.MOV.U32 R7, RZ, RZ, 0xffff ;  /* 0x0000ffffff077424 */ /* 0x000fe200078e00ff */
[----:B------:R-:W-:Y:S01]  /*3290*/  PRMT R2, R2, 0x654, R3 ;  /* 0x0000065402027816 */ /* 0x000fe20000000003 */
[----:B------:R-:W-:Y:S02]  /*32a0*/  IMAD.MOV.U32 R5, RZ, RZ, 0x4 ;  /* 0x00000004ff057424 */ /* 0x000fe400078e00ff */
[----:B------:R-:W-:Y:S01]  /*32b0*/  IMAD.SHL.U32 R9, R10, 0x20, RZ ;  /* 0x000000200a097824 */ /* 0x000fe200078e00ff */
[----:B------:R-:W-:Y:S02]  /*32c0*/  MOV R3, UR7 ;  /* 0x0000000700037c02 */ /* 0x000fe40008000f00 */
[-C--:B------:R-:W-:Y:S01]  /*32d0*/  SHF.L.U32 R7, R7, R10.reuse, RZ ;  /* 0x0000000a07077219 */ /* 0x080fe200000006ff */
[----:B------:R1:W-:Y:S01]  /*32e0*/  SYNCS.ARRIVE.TRANS64.RED RZ, [UR7], R5 ;  /* 0x00000005ffff79a7 */ /* 0x0003e20008000407 */
[----:B------:R-:W-:Y:S01]  /*32f0*/  SHF.L.U32 R6, R4, R10, RZ ;  /* 0x0000000a04067219 */ /* 0x000fe200000006ff */
[----:B------:R1:W-:Y:S04]  /*3300*/  STS [UR37+0x180], R9 ;  /* 0x00018009ff007988 */ /* 0x0003e80008000825 */
[----:B------:R1:W-:Y:S04]  /*3310*/  STAS [R2.64], R10 ;  /* 0x0000000a02007dbd */ /* 0x0003e8000c0008ff */
[----:B------:R1:W-:Y:S04]  /*3320*/  ATOMS.OR RZ, [UR6+0x14], R7 ;  /* 0x00001407ffff798c */ /* 0x0003e8000b000006 */
[----:B------:R1:W-:Y:S04]  /*3330*/  ATOMS.OR RZ, [UR6+0x18], R6 ;  /* 0x00001806ffff798c */ /* 0x0003e8000b000006 */
[----:B------:R1:W-:Y:S02]  /*3340*/  ATOMS.XOR RZ, [UR6+0x10], R4 ;  /* 0x00001004ffff798c */ /* 0x0003e4000b800006 */
.L_x_62:
[----:B------:R-:W-:Y:S05]  /*3350*/  BSYNC B0 ;  /* 0x0000000000007941 */ /* 0x000fea0003800000 */
.L_x_61:
[----:B------:R-:W-:Y:S05]  /*3360*/  BRA.U UP0, `(.L_x_67) ;  /* 0x00000001006c7547 */ /* 0x000fea000b800000 */
[----:B------:R-:W-:-:S03]  /*3370*/  UMOV UR7, 0xffffffff ;  /* 0xffffffff00077882 */ /* 0x000fc60000000000 */
[----:B------:R-:W-:Y:S05]  /*3380*/  BRA.DIV UR7, `(.L_x_68) ;  /* 0x0000006e07287947 */ /* 0x000fea000b800000 */
[----:B------:R-:W-:-:S13]  /*3390*/  ELECT P6, URZ, PT ;  /* 0x0000000000ff782f */ /* 0x000fda00038c0000 */
.L_x_179:
[----:B------:R-:W-:Y:S05]  /*33a0*/  @!P6 BRA `(.L_x_67) ;  /* 0x00000000005ce947 */ /* 0x000fea0003800000 */
[----:B-1----:R-:W1:Y:S02]  /*33b0*/  LDS R3, [UR6+0x10] ;  /* 0x00001006ff037984 */ /* 0x002e640008000800 */
[----:B-1----:R-:W-:-:S04]  /*33c0*/  SHF.L.U32 R3, R3, 0x1f, RZ ;  /* 0x0000001f03037819 */ /* 0x002fc800000006ff */
[----:B------:R-:W1:Y:S02]  /*33d0*/  SYNCS.PHASECHK.TRANS64.TRYWAIT P0, [UR6+0x8], R3 ;  /* 0x00000803ff0075a7 */ /* 0x000e640008001106 */
[----:B-1----:R-:W-:Y:S05]  /*33e0*/  @P0 BRA `(.L_x_69) ;  /* 0x0000000000080947 */ /* 0x002fea0003800000 */
[----:B------:R-:W1:Y:S02]  /*33f0*/  SYNCS.PHASECHK.TRANS64.TRYWAIT P0, [UR6+0x8], R3 ;  /* 0x00000803ff0075a7 */ /* 0x000e640008001106 */
[----:B-1----:R-:W-:Y:S05]  /*3400*/  @!P0 BRA `(.L_x_70) ;  /* 0x0000006c00288947 */ /* 0x002fea0003800000 */
.L_x_69:
[----:B------:R-:W2:Y:S01]  /*3410*/  LDS R5, [UR37+0x180] ;  /* 0x00018025ff057984 */ /* 0x000ea20008000800 */
[----:B-1----:R-:W-:Y:S02]  /*3420*/  HFMA2 R2, -RZ, RZ, 0, 5.9604644775390625e-08 ;  /* 0x00000001ff027431 */ /* 0x002fe400000001ff */
[----:B------:R-:W-:Y:S01]  /*3430*/  IMAD.MOV.U32 R3, RZ, RZ, 0xffff ;  /* 0x0000ffffff037424 */ /* 0x000fe200078e00ff */
[----:B------:R-:W-:Y:S01]  /*3440*/  UPRMT UR7, UR4, 0x654, UR8 ;  /* 0x0000065404077896 */ /* 0x000fe20008000008 */
[----:B--2---:R-:W-:-:S03]  /*3450*/  IMAD.SHL.U32 R4, R5, 0x20, RZ ;  /* 0x0000002005047824 */ /* 0x004fc600078e00ff */
[-C--:B------:R-:W-:Y:S02]  /*3460*/  SHF.L.U32 R3, R3, R5.reuse, RZ ;  /* 0x0000000503037219 */ /* 0x080fe400000006ff */
[----:B------:R-:W-:Y:S01]  /*3470*/  SHF.L.U32 R5, R2, R5, RZ ;  /* 0x0000000502057219 */ /* 0x000fe200000006ff */
[----:B------:R2:W-:Y:S04]  /*3480*/  STS [UR37+0x180], R4 ;  /* 0x00018004ff007988 */ /* 0x0005e80008000825 */
[----:B------:R2:W-:Y:S04]  /*3490*/  ATOMS.OR RZ, [UR6+0x14], R3 ;  /* 0x00001403ffff798c */ /* 0x0005e8000b000006 */
[----:B------:R2:W-:Y:S01]  /*34a0*/  ATOMS.OR RZ, [UR6+0x18], R5 ;  /* 0x00001805ffff798c */ /* 0x0005e2000b000006 */
[----:B------:R-:W-:Y:S03]  /*34b0*/  SYNCS.ARRIVE.TRANS64.RED.A1T0 RZ, [UR7], RZ ;  /* 0x000000ffffff79a7 */ /* 0x000fe60008100407 */
[----:B------:R2:W-:Y:S01]  /*34c0*/  ATOMS.XOR RZ, [UR6+0x10], R2 ;  /* 0x00001002ffff798c */ /* 0x0005e2000b800006 */
[----:B------:R-:W-:Y:S05]  /*34d0*/  BRA `(.L_x_67) ;  /* 0x0000000000107947 */ /* 0x000fea0003800000 */
.L_x_60:
[----:B------:R-:W-:-:S05]  /*34e0*/  MOV R2, 0xffffffff ;  /* 0xffffffff00027802 */ /* 0x000fca0000000f00 */
[----:B------:R1:W-:Y:S02]  /*34f0*/  STS [UR37+0x180], R2 ;  /* 0x00018002ff007988 */ /* 0x0003e40008000825 */
[----:B-1----:R-:W-:Y:S02]  /*3500*/  MOV R2, 0x3520 ;  /* 0x0000352000027802 */ /* 0x002fe40000000f00 */
[----:B-----5:R-:W-:Y:S05]  /*3510*/  CALL.REL.NOINC `($__internal_1_$__cuda_sm10x_tcgen05_guardrail_trap_phase_invalid_during_alloc) ;  /* 0x0000007000fc7944 */ /* 0x020fea0003c00000 */
.L_x_67:
[----:B------:R-:W-:Y:S05]  /*3520*/  WARPSYNC.ALL ;  /* 0x0000000000007948 */ /* 0x000fea0003800000 */
[----:B------:R-:W3:Y:S01]  /*3530*/  S2UR UR7, SR_CgaCtaId ;  /* 0x00000000000779c3 */ /* 0x000ee20000008800 */
[----:B------:R-:W-:Y:S01]  /*3540*/  UMOV UR6, 0x400 ;  /* 0x0000040000067882 */ /* 0x000fe20000000000 */
[----:B------:R-:W-:-:S06]  /*3550*/  NOP ;  /* 0x0000000000007918 */ /* 0x000fcc0000000000 */
[----:B------:R-:W-:Y:S06]  /*3560*/  BAR.ARV 0x6, 0xa0 ;  /* 0x0182800000007b1d */ /* 0x000fec0000002000 */
[----:B------:R-:W4:Y:S01]  /*3570*/  LDCU UR8, c[0x0][0x38c] ;  /* 0x00007180ff0877ac */ /* 0x000f220008000800 */
[----:B------:R-:W-:Y:S01]  /*3580*/  LOP3.LUT R0, R0, 0xffff, RZ, 0xc0, !PT ;  /* 0x0000ffff00007812 */ /* 0x000fe200078ec0ff */
[----:B-1----:R-:W-:Y:S01]  /*3590*/  IMAD.MOV.U32 R9, RZ, RZ, 0x1 ;  /* 0x00000001ff097424 */ /* 0x002fe200078e00ff */
[----:B------:R-:W-:Y:S01]  /*35a0*/  LOP3.LUT R8, R8, 0xffff, RZ, 0xc0, !PT ;  /* 0x0000ffff08087812 */ /* 0x000fe200078ec0ff */
[----:B------:R-:W-:Y:S01]  /*35b0*/  UMOV UR19, URZ ;  /* 0x000000ff00137c82 */ /* 0x000fe20008000000 */
[----:B------:R-:W-:Y:S01]  /*35c0*/  R2UR UR11, R0 ;  /* 0x00000000000b72ca */ /* 0x000fe200000e0000 */
[----:B------:R-:W-:Y:S01]  /*35d0*/  UMOV UR18, URZ ;  /* 0x000000ff00127c82 */ /* 0x000fe20008000000 */
[----:B------:R-:W-:Y:S01]  /*35e0*/  R2UR UR12, R8 ;  /* 0x00000000080c72ca */ /* 0x000fe200000e0000 */
[----:B------:R-:W-:Y:S01]  /*35f0*/  IMAD.MOV.U32 R8, RZ, RZ, RZ ;  /* 0x000000ffff087224 */ /* 0x000fe200078e00ff */
[----:B------:R-:W-:Y:S01]  /*3600*/  UMOV UR17, URZ ;  /* 0x000000ff00117c82 */ /* 0x000fe20008000000 */
[----:B---3--:R-:W-:-:S02]  /*3610*/  ULEA UR7, UR7, UR6, 0x18 ;  /* 0x0000000607077291 */ /* 0x008fc4000f8ec0ff */
[----:B------:R-:W-:Y:S02]  /*3620*/  UISETP.NE.AND UP2, UPT, UR5, URZ, UPT ;  /* 0x000000ff0500728c */ /* 0x000fe4000bf45270 */
[----:B------:R-:W-:Y:S02]  /*3630*/  UIADD3 UR13, UPT, UPT, UR7, 0x8400, URZ ;  /* 0x00008400070d7890 */ /* 0x000fe4000fffe0ff */
[----:B------:R-:W-:Y:S02]  /*3640*/  UIADD3 UR14, UPT, UPT, UR7, 0x18400, URZ ;  /* 0x00018400070e7890 */ /* 0x000fe4000fffe0ff */
[----:B----4-:R-:W-:Y:S01]  /*3650*/  UIADD3 UR8, UPT, UPT, UR8, 0x3f, URZ ;  /* 0x0000003f08087890 */ /* 0x010fe2000fffe0ff */
[----:B--2---:R-:W1:Y:S01]  /*3660*/  LDS R2, [UR7+0x180] ;  /* 0x00018007ff027984 */ /* 0x004e620008000800 */
[----:B------:R-:W-:Y:S02]  /*3670*/  USHF.R.U32.HI UR13, URZ, 0x4, UR13 ;  /* 0x00000004ff0d7899 */ /* 0x000fe4000801160d */
[----:B------:R-:W-:-:S02]  /*3680*/  USHF.R.S32.HI UR6, URZ, 0x1f, UR8 ;  /* 0x0000001fff067899 */ /* 0x000fc40008011408 */
[----:B------:R-:W-:Y:S02]  /*3690*/  USHF.R.U32.HI UR14, URZ, 0x4, UR14 ;  /* 0x00000004ff0e7899 */ /* 0x000fe4000801160e */
[----:B------:R-:W-:Y:S02]  /*36a0*/  ULEA.HI UR6, UR6, UR8, URZ, 0x6 ;  /* 0x0000000806067291 */ /* 0x000fe4000f8f30ff */
[----:B------:R-:W-:Y:S02]  /*36b0*/  ULOP3.LUT UR13, UR13, 0x3fff, URZ, 0xc0, !UPT ;  /* 0x00003fff0d0d7892 */ /* 0x000fe4000f8ec0ff */
[----:B------:R-:W-:Y:S02]  /*36c0*/  USHF.R.S32.HI UR6, URZ, 0x6, UR6 ;  /* 0x00000006ff067899 */ /* 0x000fe40008011406 */
[----:B------:R-:W-:Y:S02]  /*36d0*/  ULOP3.LUT UR14, UR14, 0x3fff, URZ, 0xc0, !UPT ;  /* 0x00003fff0e0e7892 */ /* 0x000fe4000f8ec0ff */
[----:B------:R-:W-:Y:S01]  /*36e0*/  UISETP.LT.AND UP0, UPT, UR6, 0x1, UPT ;  /* 0x000000010600788c */ /* 0x000fe2000bf01270 */
[----:B------:R-:W-:Y:S01]  /*36f0*/  UMOV UR28, 0x0 ;  /* 0x00000000001c7882 */ /* 0x000fe20000000000 */
[----:B------:R-:W-:Y:S01]  /*3700*/  UMOV UR29, 0x8400010 ;  /* 0x08400010001d7882 */ /* 0x000fe20000000000 */
[----:B------:R-:W-:-:S02]  /*3710*/  ULOP3.LUT UR13, UR13, 0x10000, URZ, 0xfc, !UPT ;  /* 0x000100000d0d7892 */ /* 0x000fc4000f8efcff */
[----:B------:R-:W-:Y:S02]  /*3720*/  ULOP3.LUT UR14, UR14, 0x10000, URZ, 0xfc, !UPT ;  /* 0x000100000e0e7892 */ /* 0x000fe4000f8efcff */
[----:B------:R-:W-:Y:S01]  /*3730*/  USEL UR20, UR6, 0x1, !UP0 ;  /* 0x0000000106147887 */ /* 0x000fe2000c000000 */
[----:B------:R-:W-:Y:S01]  /*3740*/  UMOV UR26, 0x0 ;  /* 0x00000000001a7882 */ /* 0x000fe20000000000 */
[----:B------:R-:W-:Y:S01]  /*3750*/  UMOV UR27, 0x8400010 ;  /* 0x08400010001b7882 */ /* 0x000fe20000000000 */
[----:B------:R-:W-:Y:S01]  /*3760*/  UMOV UR24, 0x0 ;  /* 0x0000000000187882 */ /* 0x000fe20000000000 */
[----:B------:R-:W-:Y:S01]  /*3770*/  UMOV UR25, 0x8400010 ;  /* 0x0840001000197882 */ /* 0x000fe20000000000 */
[----:B------:R-:W-:Y:S01]  /*3780*/  UMOV UR22, 0x0 ;  /* 0x0000000000167882 */ /* 0x000fe20000000000 */
[----:B------:R-:W-:Y:S01]  /*3790*/  UMOV UR23, 0x8400010 ;  /* 0x0840001000177882 */ /* 0x000fe20000000000 */
[----:B-1----:R-:W-:Y:S02]  /*37a0*/  R2UR UR21, R2 ;  /* 0x00000000021572ca */ /* 0x002fe400000e0000 */
[----:B------:R-:W-:-:S13]  /*37b0*/  CS2R R2, SRZ ;  /* 0x0000000000027805 */ /* 0x000fda000001ff00 */
.L_x_78:
[C---:B------:R-:W-:Y:S02]  /*37c0*/  LEA R0, R8.reuse, UR7, 0x3 ;  /* 0x0000000708007c11 */ /* 0x040fe4000f8e18ff */
[----:B------:R-:W-:Y:S02]  /*37d0*/  SHF.L.U32 R4, R3, 0x1f, RZ ;  /* 0x0000001f03047819 */ /* 0x000fe400000006ff */
[----:B------:R-:W-:Y:S02]  /*37e0*/  LEA R5, R8, UR7, 0x4 ;  /* 0x0000000708057c11 */ /* 0x000fe4000f8e20ff */
[----:B------:R-:W1:Y:S02]  /*37f0*/  SYNCS.PHASECHK.TRANS64.TRYWAIT P0, [R0+URZ+0xd0], R4 ;  /* 0x0000d004000075a7 */ /* 0x000e6400080011ff */
[----:B-1-34-:R-:W-:Y:S05]  /*3800*/  @!P0 BRA `(.L_x_71) ;  /* 0x0000006800408947 */ /* 0x01afea0003800000 */
.L_x_180:
[----:B-1----:R-:W1:Y:S01]  /*3810*/  LDS.128 R4, [R5+0x160] ;  /* 0x0001600005047984 */ /* 0x002e620000000c00 */
[----:B------:R-:W-:Y:S02]  /*3820*/  VIADD R0, R0, 0xe0 ;  /* 0x000000e000007836 */ /* 0x000fe40000000000 */
[----:B------:R-:W-:Y:S01]  /*3830*/  VIADD R8, R8, 0x1 ;  /* 0x0000000108087836 */ /* 0x000fe20000000000 */
[----:B------:R-:W-:Y:S01]  /*3840*/  @!PT LDS RZ, [RZ] ;  /* 0x00000000fffff984 */ /* 0x000fe20000000800 */
[----:B------:R-:W-:Y:S01]  /*3850*/  @!PT LDS RZ, [RZ] ;  /* 0x00000000fffff984 */ /* 0x000fe20000000800 */
[----:B------:R-:W-:Y:S01]  /*3860*/  @!PT LDS RZ, [RZ] ;  /* 0x00000000fffff984 */ /* 0x000fe20000000800 */
[----:B------:R-:W-:Y:S01]  /*3870*/  @!PT LDS RZ, [RZ] ;  /* 0x00000000fffff984 */ /* 0x000fe20000000800 */
[----:B------:R2:W-:Y:S06]  /*3880*/  MEMBAR.ALL.CTA ;  /* 0x0000000000007992 */ /* 0x0005ec0000008000 */
[----:B--2---:R-:W2:Y:S01]  /*3890*/  FENCE.VIEW.ASYNC.S ;  /* 0x00000000000073c6 */ /* 0x004ea20000000000 */
[----:B------:R-:W-:-:S04]  /*38a0*/  PRMT R0, RZ, 0x654, R0 ;  /* 0x00000654ff007816 */ /* 0x000fc80000000000 */
[----:B--2---:R2:W-:Y:S01]  /*38b0*/  SYNCS.ARRIVE.TRANS64.RED.A1T0 RZ, [R0+URZ], RZ ;  /* 0x000000ff00ff79a7 */ /* 0x0045e200081004ff */
[----:B-1----:R-:W-:Y:S01]  /*38c0*/  LOP3.LUT P1, RZ, R6, 0x1, RZ, 0xc0, !PT ;  /* 0x0000000106ff7812 */ /* 0x002fe2000782c0ff */
[----:B--2---:R-:W-:-:S12]  /*38d0*/  BRA.U UP2, `(.L_x_72) ;  /* 0x0000000502087547 */ /* 0x004fd8000b800000 */
[----:B------:R-:W1:Y:S01]  /*38e0*/  LDCU UR8, c[0x0][0x38c] ;  /* 0x00007180ff0877ac */ /* 0x000e620008000800 */
[----:B------:R-:W-:Y:S02]  /*38f0*/  PLOP3.LUT P2, PT, PT, PT, PT, 0x80, 0x8 ;  /* 0x000000000008781c */ /* 0x000fe40003f4f070 */
[----:B------:R-:W-:Y:S01]  /*3900*/  SHF.L.U32 R4, R9, 0x1f, RZ ;  /* 0x0000001f09047819 */ /* 0x000fe200000006ff */
[----:B------:R-:W-:Y:S02]  /*3910*/  ULEA UR9, UR19, UR7, 0x3 ;  /* 0x0000000713097291 */ /* 0x000fe4000f8e18ff */
[----:B------:R-:W-:Y:S02]  /*3920*/  ULEA UR10, UR19, UR21, 0x7 ;  /* 0x00000015130a7291 */ /* 0x000fe4000f8e38ff */
[----:B-1----:R-:W-:-:S06]  /*3930*/  UISETP.GE.AND UP0, UPT, UR8, 0x1, UPT ;  /* 0x000000010800788c */ /* 0x002fcc000bf06270 */
[----:B------:R-:W-:-:S05]  /*3940*/  PLOP3.LUT P0, PT, PT, PT, UP0, 0x80, 0x8 ;  /* 0x000000000008781c */ /* 0x000fca0003f0f008 */
[----:B------:R-:W-:-:S08]  /*3950*/  @UP0 ULEA UR8, UR18, UR7, 0x3 ;  /* 0x0000000712080291 */ /* 0x000fd0000f8e18ff */
[----:B------:R-:W-:-:S04]  /*3960*/  @P0 SHF.L.U32 R0, R2, 0x1f, RZ ;  /* 0x0000001f02000819 */ /* 0x000fc800000006ff */
[----:B------:R1:W2:Y:S01]  /*3970*/  @P0 SYNCS.PHASECHK.TRANS64.TRYWAIT P2, [UR8], R0 ;  /* 0x00000000ff0005a7 */ /* 0x0002a20008041108 */
[----:B------:R-:W3:Y:S02]  /*3980*/  SYNCS.PHASECHK.TRANS64.TRYWAIT P0, [UR9+0x110], R4 ;  /* 0x00011004ff0075a7 */ /* 0x000ee40008001109 */
[----:B-123--:R-:W-:Y:S05]  /*3990*/  @!P0 BRA `(.L_x_73) ;  /* 0x0000006400f08947 */ /* 0x00efea0003800000 */
.L_x_182:
[----:B------:R-:W-:Y:S01]  /*39a0*/  UMOV UR16, UR17 ;  /* 0x0000001100107c82 */ /* 0x000fe20008000000 */
[----:B------:R-:W-:Y:S05]  /*39b0*/  BRA.U !UP0, `(.L_x_74) ;  /* 0x0000000108c07547 */ /* 0x000fea000b800000 */
[----:B------:R-:W-:Y:S02]  /*39c0*/  UIADD3 UR16, UPT, UPT, UR20, UR17, URZ ;  /* 0x0000001114107290 */ /* 0x000fe4000fffe0ff */
[----:B------:R-:W-:Y:S01]  /*39d0*/  UPLOP3.LUT UP3, UPT, UPT, UPT, UPT, 0x40, 0x4 ;  /* 0x000000000004789c */ /* 0x000fe20003f6e870 */
[----:B------:R-:W-:Y:S01]  /*39e0*/  UMOV UR15, UR6 ;  /* 0x00000006000f7c82 */ /* 0x000fe20008000000 */
[----:B------:R-:W-:-:S09]  /*39f0*/  UMOV UR46, UR18 ;  /* 0x00000012002e7c82 */ /* 0x000fd20008000000 */
.L_x_77:
[----:B--2---:R-:W-:Y:S01]  /*3a00*/  ULEA UR8, UR46, UR7, 0x3 ;  /* 0x000000072e087291 */ /* 0x004fe2000f8e18ff */
[----:B---3--:R-:W-:Y:S11]  /*3a10*/  @P2 BRA `(.L_x_75) ;  /* 0x00000000000c2947 */ /* 0x008ff60003800000 */
[----:B-1----:R-:W-:Y:S04]  /*3a20*/  SHF.L.U32 R4, R2, 0x1f, RZ ;  /* 0x0000001f02047819 */ /* 0x002fe800000006ff */
[----:B------:R-:W1:Y:S02]  /*3a30*/  SYNCS.PHASECHK.TRANS64.TRYWAIT P0, [UR8], R4 ;  /* 0x00000004ff0075a7 */ /* 0x000e640008001108 */
[----:B-1----:R-:W-:Y:S05]  /*3a40*/  @!P0 BRA `(.L_x_76) ;  /* 0x0000006400dc8947 */ /* 0x002fea0003800000 */
.L_x_75:
[----:B------:R-:W-:Y:S01]  /*3a50*/  UISETP.NE.AND UP0, UPT, UR15, 0x1, UPT ;  /* 0x000000010f00788c */ /* 0x000fe2000bf05270 */
[----:B------:R-:W-:Y:S01]  /*3a60*/  PLOP3.LUT P2, PT, PT, PT, PT, 0x80, 0x8 ;  /* 0x000000000008781c */ /* 0x000fe20003f4f070 */
[----:B------:R-:W-:Y:S02]  /*3a70*/  UIADD3 UR18, UPT, UPT, UR46, 0x1, URZ ;  /* 0x000000012e127890 */ /* 0x000fe4000fffe0ff */
[----:B------:R-:W-:Y:S02]  /*3a80*/  ULEA UR32, UR46, UR14, 0xa ;  /* 0x0000000e2e207291 */ /* 0x000fe4000f8e50ff */
[----:B------:R-:W-:Y:S01]  /*3a90*/  UISETP.NE.AND UP1, UPT, UR18, 0x8, UPT ;  /* 0x000000081200788c */ /* 0x000fe2000bf25270 */
[----:B------:R-:W-:Y:S01]  /*3aa0*/  PLOP3.LUT P0, PT, PT, PT, UP0, 0x80, 0x8 ;  /* 0x000000000008781c */ /* 0x000fe20003f0f008 */
[----:B------:R-:W-:Y:S02]  /*3ab0*/  UIADD3 UR44, UPT, UPT, UR32, 0x2, URZ ;  /* 0x00000002202c7890 */ /* 0x000fe4000fffe0ff */
[----:B------:R-:W-:Y:S02]  /*3ac0*/  USEL UR31, URZ, 0x1, UP1 ;  /* 0x00000001ff1f7887 */ /* 0x000fe40008800000 */
[----:B------:R-:W-:Y:S02]  /*3ad0*/  USEL UR18, UR18, URZ, UP1 ;  /* 0x000000ff12127287 */ /* 0x000fe40008800000 */
[----:B------:R-:W-:Y:S02]  /*3ae0*/  UIADD3 UR40, UPT, UPT, UR32, 0x4, URZ ;  /* 0x0000000420287890 */ /* 0x000fe4000fffe0ff */
[----:B------:R-:W-:Y:S01]  /*3af0*/  @UP0 ULEA UR30, UR18, UR7, 0x3 ;  /* 0x00000007121e0291 */ /* 0x000fe2000f8e18ff */
[----:B------:R-:W-:Y:S01]  /*3b00*/  LOP3.LUT R2, R2, UR31, RZ, 0x3c, !PT ;  /* 0x0000001f02027c12 */ /* 0x000fe2000f8e3cff */
[----:B------:R-:W-:Y:S02]  /*3b10*/  UIADD3 UR36, UPT, UPT, UR32, 0x6, URZ ;  /* 0x0000000620247890 */ /* 0x000fe4000fffe0ff */
[----:B------:R-:W-:Y:S01]  /*3b20*/  UIADD3 UR8, UPT, UPT, UR8, 0x40, URZ ;  /* 0x0000004008087890 */ /* 0x000fe2000fffe0ff */
[----:B-1----:R-:W-:Y:S01]  /*3b30*/  @P0 SHF.L.U32 R0, R2, 0x1f, RZ ;  /* 0x0000001f02000819 */ /* 0x002fe200000006ff */
[----:B------:R-:W-:Y:S02]  /*3b40*/  UIADD3 UR17, UPT, UPT, UR17, 0x1, URZ ;  /* 0x0000000111117890 */ /* 0x000fe4000fffe0ff */
[----:B------:R-:W-:Y:S01]  /*3b50*/  UIADD3 UR15, UPT, UPT, UR15, -0x1, URZ ;  /* 0xffffffff0f0f7890 */ /* 0x000fe2000fffe0ff */
[----:B------:R2:W3:Y:S01]  /*3b60*/  @P0 SYNCS.PHASECHK.TRANS64.TRYWAIT P2, [UR30], R0 ;  /* 0x00000000ff0005a7 */ /* 0x0004e2000804111e */
[----:B------:R-:W-:Y:S02]  /*3b70*/  ULEA UR30, UR46, UR13, 0x9 ;  /* 0x0000000d2e1e7291 */ /* 0x000fe4000f8e48ff */
[----:B------:R-:W-:Y:S02]  /*3b80*/  UISETP.NE.AND UP0, UPT, UR17, UR16, UPT ;  /* 0x000000101100728c */ /* 0x000fe4000bf05270 */
[----:B------:R-:W-:Y:S02]  /*3b90*/  UIADD3 UR42, UPT, UPT, UR30, 0x2, URZ ;  /* 0x000000021e2a7890 */ /* 0x000fe4000fffe0ff */
[----:B------:R-:W-:Y:S02]  /*3ba0*/  UIADD3 UR38, UPT, UPT, UR30, 0x4, URZ ;  /* 0x000000041e267890 */ /* 0x000fe4000fffe0ff */
[----:B------:R-:W-:Y:S01]  /*3bb0*/  UIADD3 UR34, UPT, UPT, UR30, 0x6, URZ ;  /* 0x000000061e227890 */ /* 0x000fe2000fffe0ff */
[----:B------:R-:W-:Y:S01]  /*3bc0*/  UMOV UR33, 0x40004040 ;  /* 0x4000404000217882 */ /* 0x000fe20000000000 */
[----:B------:R-:W-:Y:S01]  /*3bd0*/  UMOV UR31, 0x40004040 ;  /* 0x40004040001f7882 */ /* 0x000fe20000000000 */
[----:B------:R-:W-:Y:S01]  /*3be0*/  UMOV UR45, 0x40004040 ;  /* 0x40004040002d7882 */ /* 0x000fe20000000000 */
[----:B------:R2:W-:Y:S01]  /*3bf0*/  UTCHMMA.2CTA gdesc[UR30], gdesc[UR32], tmem[UR10], tmem[UR28], idesc[UR29], UP3 ;  /* 0x00ff1c201e0075ea */ /* 0x0005e20009a0000a */
[----:B------:R-:W-:Y:S01]  /*3c00*/  UPLOP3.LUT UP3, UPT, UPT, UPT, UPT, 0x80, 0x8 ;  /* 0x000000000008789c */ /* 0x000fe20003f6f070 */
[----:B------:R-:W-:Y:S01]  /*3c10*/  UMOV UR43, 0x40004040 ;  /* 0x40004040002b7882 */ /* 0x000fe20000000000 */
[----:B------:R-:W-:Y:S01]  /*3c20*/  UMOV UR41, 0x40004040 ;  /* 0x4000404000297882 */ /* 0x000fe20000000000 */
[----:B------:R2:W-:Y:S01]  /*3c30*/  UTCHMMA.2CTA gdesc[UR42], gdesc[UR44], tmem[UR10], tmem[UR26], idesc[UR27], UPT ;  /* 0x00ff1a2c2a0075ea */ /* 0x0005e2000ba0000a */
[----:B------:R-:W-:Y:S01]  /*3c40*/  UMOV UR39, 0x40004040 ;  /* 0x4000404000277882 */ /* 0x000fe20000000000 */
[----:B------:R-:W-:Y:S01]  /*3c50*/  UMOV UR37, 0x40004040 ;  /* 0x4000404000257882 */ /* 0x000fe20000000000 */
[----:B------:R-:W-:Y:S01]  /*3c60*/  UMOV UR35, 0x40004040 ;  /* 0x4000404000237882 */ /* 0x000fe20000000000 */
[----:B------:R2:W-:Y:S01]  /*3c70*/  UTCHMMA.2CTA gdesc[UR38], gdesc[UR40], tmem[UR10], tmem[UR24], idesc[UR25], UPT ;  /* 0x00ff1828260075ea */ /* 0x0005e2000ba0000a */
[----:B------:R2:W-:Y:S01]  /*3c80*/  UTCHMMA.2CTA gdesc[UR34], gdesc[UR36], tmem[UR10], tmem[UR22], idesc[UR23], UPT ;  /* 0x00ff1624220075ea */ /* 0x0005e2000ba0000a */
[----:B------:R2:W-:Y:S01]  /*3c90*/  UTCBAR.2CTA.MULTICAST [UR8], URZ, UR12 ;  /* 0x000000ff080073e9 */ /* 0x0005e2000820080c */
[----:B------:R-:W-:Y:S01]  /*3ca0*/  UMOV UR46, UR18 ;  /* 0x00000012002e7c82 */ /* 0x000fe20008000000 */
[----:B------:R-:W-:Y:S05]  /*3cb0*/  BRA.U UP0, `(.L_x_77) ;  /* 0xfffffffd00507547 */ /* 0x000fea000b83ffff */
.L_x_74:
[----:B------:R-:W-:Y:S01]  /*3cc0*/  UIADD3 UR9, UPT, UPT, UR9, 0xf0, URZ ;  /* 0x000000f009097890 */ /* 0x000fe2000fffe0ff */
[----:B------:R-:W-:-:S08]  /*3cd0*/  UMOV UR17, UR16 ;  /* 0x0000001000117c82 */ /* 0x000fd00008000000 */
[----:B------:R4:W-:Y:S01]  /*3ce0*/  UTCBAR.2CTA.MULTICAST [UR9], URZ, UR11 ;  /* 0x000000ff090073e9 */ /* 0x0009e2000820080b */
[----:B------:R-:W-:Y:S02]  /*3cf0*/  NOP ;  /* 0x0000000000007918 */ /* 0x000fe40000000000 */
.L_x_72:
[----:B------:R-:W-:Y:S01]  /*3d00*/  UIADD3 UR19, UPT, UPT, UR19, 0x1, URZ ;  /* 0x0000000113137890 */ /* 0x000fe2000fffe0ff */
[----:B------:R-:W-:-:S03]  /*3d10*/  ISETP.NE.AND P0, PT, R8, 0x2, PT ;  /* 0x000000020800780c */ /* 0x000fc60003f05270 */
[----:B------:R-:W-:Y:S01]  /*3d20*/  UISETP.NE.AND UP0, UPT, UR19, 0x4, UPT ;  /* 0x000000041300788c */ /* 0x000fe2000bf05270 */
[----:B-12---:R-:W-:Y:S02]  /*3d30*/  SEL R0, RZ, 0x1, P0 ;  /* 0x00000001ff007807 */ /* 0x006fe40000000000 */
[----:B------:R-:W-:Y:S01]  /*3d40*/  SEL R8, R8, RZ, P0 ;  /* 0x000000ff08087207 */ /* 0x000fe20000000000 */
[----:B------:R-:W-:Y:S01]  /*3d50*/  USEL UR8, URZ, 0x1, UP0 ;  /* 0x00000001ff087887 */ /* 0x000fe20008000000 */
[----:B------:R-:W-:Y:S01]  /*3d60*/  LOP3.LUT R3, R3, R0, RZ, 0x3c, !PT ;  /* 0x0000000003037212 */ /* 0x000fe200078e3cff */
[----:B------:R-:W-:-:S04]  /*3d70*/  USEL UR19, UR19, URZ, UP0 ;  /* 0x000000ff13137287 */ /* 0x000fc80008000000 */
[----:B------:R-:W-:Y:S01]  /*3d80*/  LOP3.LUT R9, R9, UR8, RZ, 0x3c, !PT ;  /* 0x0000000809097c12 */ /* 0x000fe2000f8e3cff */
[----:B------:R-:W-:Y:S07]  /*3d90*/  @P1 BRA `(.L_x_78) ;  /* 0xfffffff800881947 */ /* 0x000fee000383ffff */
[----:B------:R-:W1:Y:S01]  /*3da0*/  S2UR UR6, SR_CgaCtaId ;  /* 0x00000000000679c3 */ /* 0x000e620000008800 */
[----:B------:R-:W-:Y:S01]  /*3db0*/  ELECT P0, URZ, PT ;  /* 0x0000000000ff782f */ /* 0x000fe20003800000 */
[----:B------:R-:W-:Y:S01]  /*3dc0*/  HFMA2 R0, -RZ, RZ, 0, 5.9604644775390625e-08 ;  /* 0x00000001ff007431 */ /* 0x000fe200000001ff */
[----:B------:R-:W-:-:S05]  /*3dd0*/  UMOV UR8, 0x40 ;  /* 0x0000004000087882 */ /* 0x000fca0000000000 */
[----:B------:R-:W-:Y:S01]  /*3de0*/  UVIRTCOUNT.DEALLOC.SMPOOL 0x80 ;  /* 0x000000800000784c */ /* 0x000fe20000000000 */
[----:B------:R-:W-:Y:S02]  /*3df0*/  UISETP.NE.AND UP0, UPT, UR5, URZ, UPT ;  /* 0x000000ff0500728c */ /* 0x000fe4000bf05270 */
[----:B-1----:R-:W-:-:S09]  /*3e00*/  ULEA UR6, UR6, UR8, 0x18 ;  /* 0x0000000806067291 */ /* 0x002fd2000f8ec0ff */
[----:B------:R1:W-:Y:S01]  /*3e10*/  @P0 STS.U8 [UR6+0x1c], R0 ;  /* 0x00001c00ff000988 */ /* 0x0003e20008000006 */
[----:B------:R-:W-:Y:S05]  /*3e20*/  BRA.U UP0, `(.L_x_79) ;  /* 0x0000000100a07547 */ /* 0x000fea000b800000 */
[----:B------:R-:W-:Y:S01]  /*3e30*/  UIADD3 UR5, UPT, UPT, UR7, 0x110, URZ ;  /* 0x0000011007057890 */ /* 0x000fe2000fffe0ff */
[----:B------:R-:W-:-:S03]  /*3e40*/  SHF.L.U32 R2, R9, 0x1f, RZ ;  /* 0x0000001f09027819 */ /* 0x000fc600000006ff */
[----:B------:R-:W-:-:S09]  /*3e50*/  ULEA UR8, UR19, UR5, 0x3 ;  /* 0x0000000513087291 */ /* 0x000fd2000f8e18ff */
[----:B------:R-:W2:Y:S02]  /*3e60*/  SYNCS.PHASECHK.TRANS64.TRYWAIT P0, [UR8], R2 ;  /* 0x00000002ff0075a7 */ /* 0x000ea40008001108 */
[----:B--2---:R-:W-:Y:S05]  /*3e70*/  @!P0 BRA `(.L_x_80) ;  /* 0x0000006000e88947 */ /* 0x004fea0003800000 */
.L_x_185:
[----:B----4-:R-:W-:-:S04]  /*3e80*/  UIADD3 UR9, UPT, UPT, UR19, 0x1, URZ ;  /* 0x0000000113097890 */ /* 0x010fc8000fffe0ff */
        /* <DEDUP_REMOVED lines=8> */
.L_x_187:
        /* <DEDUP_REMOVED lines=9> */
.L_x_189:
[----:B------:R-:W-:-:S04]  /*3fa0*/  UIADD3 UR9, UPT, UPT, UR9, 0x1, URZ ;  /* 0x0000000109097890 */ /* 0x000fc8000fffe0ff */
[----:B------:R-:W-:-:S04]  /*3fb0*/  UISETP.NE.AND UP1, UPT, UR9, 0x4, UPT ;  /* 0x000000040900788c */ /* 0x000fc8000bf25270 */
[----:B------:R-:W-:Y:S02]  /*3fc0*/  USEL UR8, URZ, 0x1, UP1 ;  /* 0x00000001ff087887 */ /* 0x000fe40008800000 */
[----:B------:R-:W-:-:S04]  /*3fd0*/  USEL UR9, UR9, URZ, UP1 ;  /* 0x000000ff09097287 */ /* 0x000fc80008800000 */
[----:B------:R-:W-:Y:S01]  /*3fe0*/  ULEA UR9, UR9, UR5, 0x3 ;  /* 0x0000000509097291 */ /* 0x000fe2000f8e18ff */
[----:B------:R-:W-:-:S04]  /*3ff0*/  LOP3.LUT R2, R2, UR8, RZ, 0x3c, !PT ;  /* 0x0000000802027c12 */ /* 0x000fc8000f8e3cff */
[----:B------:R-:W-:Y:S01]  /*4000*/  SHF.L.U32 R2, R2, 0x1f, RZ ;  /* 0x0000001f02027819 */ /* 0x000fe200000006ff */
[----:B-1----:R-:W-:-:S04]  /*4010*/  IMAD.U32 R0, RZ, RZ, UR9 ;  /* 0x00000009ff007e24 */ /* 0x002fc8000f8e00ff */
[----:B------:R1:W2:Y:S03]  /*4020*/  SYNCS.PHASECHK.TRANS64.TRYWAIT P0, [R0+URZ], R2 ;  /* 0x00000002000075a7 */ /* 0x0002a600080011ff */
[----:B--2---:R-:W-:Y:S05]  /*4030*/  @!P0 NANOSLEEP.SYNCS 0x989680 ;  /* 0x009896800000895d */ /* 0x004fea0003900000 */
[----:B------:R-:W2:Y:S02]  /*4040*/  @!P0 SYNCS.PHASECHK.TRANS64 P0, [R0+URZ], R2 ;  /* 0x00000002000085a7 */ /* 0x000ea400080010ff */
[----:B--2---:R-:W-:Y:S05]  /*4050*/  @P0 BRA `(.L_x_83) ;  /* 0x0000000000200947 */ /* 0x004fea0003800000 */
.L_x_84:
[----:B--2---:R2:W4:Y:S02]  /*4060*/  SYNCS.PHASECHK.TRANS64.TRYWAIT P0, [R0+URZ], R2 ;  /* 0x00000002000075a7 */ /* 0x00452400080011ff */
[----:B----4-:R-:W-:Y:S05]  /*4070*/  @!P0 NANOSLEEP.SYNCS 0x989680 ;  /* 0x009896800000895d */ /* 0x010fea0003900000 */
[----:B------:R-:W4:Y:S02]  /*4080*/  @!P0 SYNCS.PHASECHK.TRANS64 P0, [R0+URZ], R2 ;  /* 0x00000002000085a7 */ /* 0x000f2400080010ff */
[----:B----4-:R-:W-:Y:S05]  /*4090*/  @!P0 BRA `(.L_x_84) ;  /* 0xfffffffc00f08947 */ /* 0x010fea000383ffff */
[----:B------:R-:W-:Y:S05]  /*40a0*/  BRA `(.L_x_83) ;  /* 0x00000000000c7947 */ /* 0x000fea0003800000 */
.L_x_79:
[----:B------:R-:W-:-:S04]  /*40b0*/  UIADD3 UR5, UPT, UPT, UR7, 0x150, URZ ;  /* 0x0000015007057890 */ /* 0x000fc8000fffe0ff */
[----:B------:R-:W-:-:S09]  /*40c0*/  UPRMT UR5, UR4, 0x654, UR5 ;  /* 0x0000065404057896 */ /* 0x000fd20008000005 */
[----:B------:R-:W-:Y:S03]  /*40d0*/  SYNCS.ARRIVE.TRANS64.RED.A1T0 RZ, [UR5], RZ ;  /* 0x000000ffffff79a7 */ /* 0x000fe60008100405 */
.L_x_83:
[----:B-12---:R-:W-:Y:S01]  /*40e0*/  SHF.L.U32 R2, RZ, 0x1f, RZ ;  /* 0x0000001fff027819 */ /* 0x006fe200000006ff */
[----:B------:R-:W-:Y:S01]  /*40f0*/  UIADD3 UR5, UPT, UPT, UR7, 0x150, URZ ;  /* 0x0000015007057890 */ /* 0x000fe2000fffe0ff */
[----:B------:R-:W-:Y:S02]  /*4100*/  PLOP3.LUT P0, PT, PT, PT, UP0, 0x80, 0x8 ;  /* 0x000000000008781c */ /* 0x000fe40003f0f008 */
[----:B------:R-:W1:Y:S02]  /*4110*/  SYNCS.PHASECHK.TRANS64.TRYWAIT P1, [UR7+0x150], R2 ;  /* 0x00015002ff0075a7 */ /* 0x000e640008021107 */
[----:B-1----:R-:W-:Y:S09]  /*4120*/  @!P1 BRA `(.L_x_85) ;  /* 0x0000006000849947 */ /* 0x002ff20003800000 */
.L_x_191:
[----:B------:R-:W-:Y:S01]  /*4130*/  @!UP0 UPRMT UR5, UR4, 0x654, UR5 ;  /* 0x0000065404058896 */ /* 0x000fe20008000005 */
[----:B------:R-:W-:Y:S02]  /*4140*/  UMOV UR8, 0xffff ;  /* 0x0000ffff00087882 */ /* 0x000fe40000000000 */
[----:B------:R-:W-:-:S06]  /*4150*/  UMOV UR4, 0x1 ;  /* 0x0000000100047882 */ /* 0x000fcc0000000000 */
[----:B------:R-:W-:Y:S01]  /*4160*/  @!P0 SYNCS.ARRIVE.TRANS64.RED.A1T0 RZ, [UR5], RZ ;  /* 0x000000ffffff89a7 */ /* 0x000fe20008100405 */
[----:B------:R-:W-:Y:S01]  /*4170*/  NOP ;  /* 0x0000000000007918 */ /* 0x000fe20000000000 */
[----:B-1----:R-:W1:Y:S01]  /*4180*/  LDS R0, [UR6+0x14] ;  /* 0x00001406ff007984 */ /* 0x002e620008000800 */
[----:B------:R-:W-:-:S04]  /*4190*/  ULOP3.LUT UR5, UR21, 0xffff, URZ, 0xc0, !UPT ;  /* 0x0000ffff15057892 */ /* 0x000fc8000f8ec0ff */
[----:B------:R-:W-:-:S04]  /*41a0*/  USHF.R.U32.HI UR5, URZ, 0x5, UR5 ;  /* 0x00000005ff057899 */ /* 0x000fc80008011605 */
[----:B------:R-:W-:Y:S02]  /*41b0*/  USHF.L.U32 UR8, UR8, UR5, URZ ;  /* 0x0000000508087299 */ /* 0x000fe400080006ff */
[----:B------:R-:W-:-:S04]  /*41c0*/  USHF.L.U32 UR4, UR4, UR5, URZ ;  /* 0x0000000504047299 */ /* 0x000fc800080006ff */
[----:B-1----:R-:W-:-:S04]  /*41d0*/  LOP3.LUT R0, R0, UR8, RZ, 0xc0, !PT ;  /* 0x0000000800007c12 */ /* 0x002fc8000f8ec0ff */
[----:B------:R-:W-:-:S13]  /*41e0*/  ISETP.NE.AND P0, PT, R0, UR8, PT ;  /* 0x0000000800007c0c */ /* 0x000fda000bf05270 */
[----:B------:R-:W-:Y:S05]  /*41f0*/  @P0 BRA `(.L_x_86) ;  /* 0x0000000000580947 */ /* 0x000fea0003800000 */
[----:B------:R-:W1:Y:S02]  /*4200*/  LDS R0, [UR6+0x18] ;  /* 0x00001806ff007984 */ /* 0x000e640008000800 */
[----:B-1----:R-:W-:-:S04]  /*4210*/  LOP3.LUT R0, R0, UR4, RZ, 0xc0, !PT ;  /* 0x0000000400007c12 */ /* 0x002fc8000f8ec0ff */
[----:B------:R-:W-:-:S13]  /*4220*/  ISETP.NE.AND P0, PT, R0, UR4, PT ;  /* 0x0000000400007c0c */ /* 0x000fda000bf05270 */
[----:B------:R-:W-:Y:S05]  /*4230*/  @P0 BRA `(.L_x_87) ;  /* 0x00000000003c0947 */ /* 0x000fea0003800000 */
[----:B------:R-:W1:Y:S01]  /*4240*/  S2R R2, SR_LANEID ;  /* 0x0000000000027919 */ /* 0x000e620000000000 */
[----:B------:R-:W-:Y:S01]  /*4250*/  ULOP3.LUT UR8, URZ, UR8, URZ, 0x33, !UPT ;  /* 0x00000008ff087292 */ /* 0x000fe2000f8e33ff */
[----:B------:R-:W-:Y:S02]  /*4260*/  VOTEU.ANY UR7, UPT, PT ;  /* 0x0000000000077886 */ /* 0x000fe400038e0100 */
[----:B------:R-:W-:-:S03]  /*4270*/  UFLO.U32 UR7, UR7 ;  /* 0x00000007000772bd */ /* 0x000fc600080e0000 */
[----:B------:R-:W-:-:S04]  /*4280*/  IMAD.U32 R0, RZ, RZ, UR8 ;  /* 0x00000008ff007e24 */ /* 0x000fc8000f8e00ff */
[----:B------:R2:W3:Y:S02]  /*4290*/  REDUX UR5, R0 ;  /* 0x00000000000573c4 */ /* 0x0004e40000000000 */
[----:B------:R1:W-:Y:S02]  /*42a0*/  UTCATOMSWS.AND URZ, UR8 ;  /* 0x0000000800ff79e3 */ /* 0x0003e40008000000 */
[----:B-1----:R-:W-:Y:S02]  /*42b0*/  ISETP.EQ.U32.AND P0, PT, R2, UR7, PT ;  /* 0x0000000702007c0c */ /* 0x002fe4000bf02070 */
[----:B--2---:R-:W-:Y:S02]  /*42c0*/  LOP3.LUT R0, RZ, UR4, RZ, 0x33, !PT ;  /* 0x00000004ff007c12 */ /* 0x004fe4000f8e33ff */
[----:B---3--:R-:W-:Y:S02]  /*42d0*/  MOV R2, UR5 ;  /* 0x0000000500027c02 */ /* 0x008fe40008000f00 */
[----:B------:R-:W1:Y:S07]  /*42e0*/  REDUX UR4, R0 ;  /* 0x00000000000473c4 */ /* 0x000e6e0000000000 */
[----:B------:R2:W-:Y:S01]  /*42f0*/  @P0 ATOMS.AND RZ, [UR6+0x14], R2 ;  /* 0x00001402ffff098c */ /* 0x0005e2000a800006 */
[----:B-1----:R-:W-:-:S05]  /*4300*/  IMAD.U32 R0, RZ, RZ, UR4 ;  /* 0x00000004ff007e24 */ /* 0x002fca000f8e00ff */
[----:B------:R2:W-:Y:S01]  /*4310*/  @P0 ATOMS.AND RZ, [UR6+0x18], R0 ;  /* 0x00001800ffff098c */ /* 0x0005e2000a800006 */
[----:B------:R-:W-:Y:S05]  /*4320*/  BRA `(.L_x_88) ;  /* 0x0000000000147947 */ /* 0x000fea0003800000 */
.L_x_87:
[----:B------:R-:W-:Y:S02]  /*4330*/  MOV R2, 0x4350 ;  /* 0x0000435000027802 */ /* 0x000fe40000000f00 */
[----:B---345:R-:W-:Y:S05]  /*4340*/  CALL.REL.NOINC `($__internal_0_$__cuda_sm10x_tcgen05_guardrail_trap_col_being_dealloced_not_returned_by_alloc) ;  /* 0x0000006400647944 */ /* 0x038fea0003c00000 */
[----:B------:R-:W-:Y:S05]  /*4350*/  BRA `(.L_x_88) ;  /* 0x0000000000087947 */ /* 0x000fea0003800000 */
.L_x_86:
[----:B------:R-:W-:Y:S02]  /*4360*/  MOV R2, 0x4380 ;  /* 0x0000438000027802 */ /* 0x000fe40000000f00 */
[----:B---345:R-:W-:Y:S05]  /*4370*/  CALL.REL.NOINC `($__internal_2_$__cuda_sm10x_tcgen05_guardrail_trap_unallocated_columns_being_dealloced) ;  /* 0x0000006400707944 */ /* 0x038fea0003c00000 */
.L_x_88:
[----:B------:R-:W-:Y:S01]  /*4380*/  NOP ;  /* 0x0000000000007918 */ /* 0x000fe20000000000 */
[----:B----4-:R-:W-:Y:S05]  /*4390*/  EXIT ;  /* 0x000000000000794d */ /* 0x010fea0003800000 */
.L_x_59:
[----:B------:R-:W-:-:S09]  /*43a0*/  UISETP.NE.OR UP5, UPT, UR10, 0x3, UP5 ;  /* 0x000000030a00788c */ /* 0x000fd2000afa5670 */
[----:B------:R-:W-:Y:S05]  /*43b0*/  BRA.U UP5, `(.L_x_89) ;  /* 0x0000001105747547 */ /* 0x000fea000b800000 */
[----:B------:R-:W1:Y:S01]  /*43c0*/  LDC R0, c[0x0][0xb30] ;  /* 0x0002cc00ff007b82 */ /* 0x000e620000000800 */
[----:B------:R-:W2:Y:S01]  /*43d0*/  LDCU.64 UR8, c[0x0][0x888] ;  /* 0x00011100ff0877ac */ /* 0x000ea20008000a00 */
[----:B------:R-:W-:Y:S02]  /*43e0*/  HFMA2 R27, -RZ, RZ, 0, 0 ;  /* 0x00000000ff1b7431 */ /* 0x000fe400000001ff */
[----:B------:R-:W-:Y:S01]  /*43f0*/  IMAD.MOV.U32 R29, RZ, RZ, 0x1 ;  /* 0x00000001ff1d7424 */ /* 0x000fe200078e00ff */
[----:B------:R-:W-:Y:S01]  /*4400*/  MOV R25, 0x2000 ;  /* 0x0000200000197802 */ /* 0x000fe20000000f00 */
[----:B------:R-:W3:Y:S01]  /*4410*/  LDCU.64 UR4, c[0x0][0x890] ;  /* 0x00011200ff0477ac */ /* 0x000ee20008000a00 */
[----:B------:R-:W-:Y:S01]  /*4420*/  IMAD.MOV.U32 R28, RZ, RZ, RZ ;  /* 0x000000ffff1c7224 */ /* 0x000fe200078e00ff */
[----:B------:R-:W4:Y:S01]  /*4430*/  LDC R24, c[0x0][0x370] ;  /* 0x0000dc00ff187b82 */ /* 0x000f220000000800 */
[----:B------:R-:W-:Y:S01]  /*4440*/  UMOV UR7, 0x400 ;  /* 0x0000040000077882 */ /* 0x000fe20000000000 */
[----:B------:R-:W-:-:S02]  /*4450*/  UPLOP3.LUT UP1, UPT, UPT, UPT, UPT, 0x40, 0x4 ;  /* 0x000000000004789c */ /* 0x000fc40003f2e870 */
[----:B------:R-:W-:-:S04]  /*4460*/  ULEA UR7, UR37, UR7, 0x18 ;  /* 0x0000000725077291 */ /* 0x000fc8000f8ec0ff */
[----:B------:R-:W4:Y:S01]  /*4470*/  LDC R3, c[0x0][0xb0c] ;  /* 0x0002c300ff037b82 */ /* 0x000f220000000800 */
[----:B------:R-:W-:Y:S02]  /*4480*/  UIADD3 UR13, UPT, UPT, UR7, 0x98, URZ ;  /* 0x00000098070d7890 */ /* 0x000fe4000fffe0ff */
[----:B--2---:R-:W-:Y:S02]  /*4490*/  UISETP.NE.U32.AND UP3, UPT, UR8, URZ, UPT ;  /* 0x000000ff0800728c */ /* 0x004fe4000bf65070 */
[----:B------:R-:W-:Y:S02]  /*44a0*/  UIADD3 UR41, UPT, UPT, UR7, 0x80, URZ ;  /* 0x0000008007297890 */ /* 0x000fe4000fffe0ff */
[----:B---3--:R-:W-:Y:S01]  /*44b0*/  UISETP.NE.U32.AND UP4, UPT, UR4, URZ, UPT ;  /* 0x000000ff0400728c */ /* 0x008fe2000bf85070 */
[----:B------:R-:W2:Y:S01]  /*44c0*/  LDC R18, c[0x0][0xb20] ;  /* 0x0002c800ff127b82 */ /* 0x000ea20000000800 */
[----:B-1----:R-:W-:Y:S01]  /*44d0*/  ISETP.NE.AND P1, PT, R0, 0x1, PT ;  /* 0x000000010000780c */ /* 0x002fe20003f25270 */
[----:B------:R-:W-:-:S02]  /*44e0*/  UISETP.NE.AND.EX UP3, UPT, UR9, URZ, UPT, UP3 ;  /* 0x000000ff0900728c */ /* 0x000fc4000bf65330 */
[----:B------:R-:W-:Y:S02]  /*44f0*/  UIADD3 UR33, UPT, UPT, UR7, 0x88, URZ ;  /* 0x0000008807217890 */ /* 0x000fe4000fffe0ff */
[----:B------:R-:W-:Y:S02]  /*4500*/  UIADD3 UR25, UPT, UPT, UR7, 0x90, URZ ;  /* 0x0000009007197890 */ /* 0x000fe4000fffe0ff */
[----:B------:R-:W1:Y:S01]  /*4510*/  LDC.64 R30, c[0x0][0x348] ;  /* 0x0000d200ff1e7b82 */ /* 0x000e620000000a00 */
[----:B------:R-:W-:Y:S02]  /*4520*/  UPRMT UR13, UR37, 0x654, UR13 ;  /* 0x00000654250d7896 */ /* 0x000fe4000800000d */
[----:B------:R-:W-:-:S05]  /*4530*/  UISETP.NE.AND.EX UP4, UPT, UR5, URZ, UPT, UP4 ;  /* 0x000000ff0500728c */ /* 0x000fca000bf85340 */
[----:B------:R-:W3:Y:S08]  /*4540*/  LDC.64 R16, c[0x0][0xb10] ;  /* 0x0002c400ff107b82 */ /* 0x000ef00000000a00 */
[----:B------:R-:W1:Y:S08]  /*4550*/  LDC.64 R6, c[0x0][0xb18] ;  /* 0x0002c600ff067b82 */ /* 0x000e700000000a00 */
[----:B------:R-:W1:Y:S08]  /*4560*/  LDC.64 R4, c[0x0][0xb28] ;  /* 0x0002ca00ff047b82 */ /* 0x000e700000000a00 */
[----:B--2-4-:R-:W1:Y:S02]  /*4570*/  LDC R19, c[0x0][0x374] ;  /* 0x0000dd00ff137b82 */ /* 0x014e640000000800 */
.L_x_100:
[C---:B------:R-:W-:Y:S02]  /*4580*/  LEA R0, R28.reuse, UR7, 0x3 ;  /* 0x000000071c007c11 */ /* 0x040fe4000f8e18ff */
[----:B------:R-:W-:Y:S02]  /*4590*/  SHF.L.U32 R2, R27, 0x1f, RZ ;  /* 0x0000001f1b027819 */ /* 0x000fe400000006ff */
[----:B------:R-:W-:Y:S02]  /*45a0*/  LEA R20, R28, UR7, 0x4 ;  /* 0x000000071c147c11 */ /* 0x000fe4000f8e20ff */
[----:B--2---:R-:W2:Y:S02]  /*45b0*/  SYNCS.PHASECHK.TRANS64.TRYWAIT P0, [R0+URZ+0xd0], R2 ;  /* 0x0000d002000075a7 */ /* 0x004ea400080011ff */
[----:B--2---:R-:W-:Y:S05]  /*45c0*/  @!P0 BRA `(.L_x_90) ;  /* 0x0000005c00748947 */ /* 0x004fea0003800000 */
.L_x_192:
[----:B------:R-:W-:Y:S01]  /*45d0*/  ISETP.GE.AND P0, PT, R40, 0x1, PT ;  /* 0x000000012800780c */ /* 0x000fe20003f06270 */
[----:B------:R-:W4:Y:S01]  /*45e0*/  LDS.128 R20, [R20+0x160] ;  /* 0x0001600014147984 */ /* 0x000f220000000c00 */
[----:B--2---:R-:W-:Y:S01]  /*45f0*/  VIADD R0, R0, 0xe0 ;  /* 0x000000e000007836 */ /* 0x004fe20000000000 */
[----:B------:R-:W-:Y:S01]  /*4600*/  @!PT LDS RZ, [RZ] ;  /* 0x00000000fffff984 */ /* 0x000fe20000000800 */
[----:B------:R-:W-:Y:S01]  /*4610*/  @!PT LDS RZ, [RZ] ;  /* 0x00000000fffff984 */ /* 0x000fe20000000800 */
[----:B------:R-:W-:Y:S01]  /*4620*/  @!PT LDS RZ, [RZ] ;  /* 0x00000000fffff984 */ /* 0x000fe20000000800 */
[----:B------:R-:W-:Y:S01]  /*4630*/  @!PT LDS RZ, [RZ] ;  /* 0x00000000fffff984 */ /* 0x000fe20000000800 */
[----:B------:R2:W-:Y:S06]  /*4640*/  MEMBAR.ALL.CTA ;  /* 0x0000000000007992 */ /* 0x0005ec0000008000 */
[----:B--2---:R-:W2:Y:S01]  /*4650*/  FENCE.VIEW.ASYNC.S ;  /* 0x00000000000073c6 */ /* 0x004ea20000000000 */
[----:B------:R-:W-:Y:S04]  /*4660*/  PRMT R0, RZ, 0x654, R0 ;  /* 0x00000654ff007816 */ /* 0x000fe80000000000 */
[----:B--2---:R2:W-:Y:S01]  /*4670*/  SYNCS.ARRIVE.TRANS64.RED.A1T0 RZ, [R0+URZ], RZ ;  /* 0x000000ff00ff79a7 */ /* 0x0045e200081004ff */
[----:B----4-:R-:W-:Y:S11]  /*4680*/  LOP3.LUT P3, RZ, R22, 0x1, RZ, 0xc0, !PT ;  /* 0x0000000116ff7812 */ /* 0x010ff6000786c0ff */
[----:B------:R-:W-:Y:S02]  /*4690*/  @!UPT UIADD3 URZ, UPT, UPT, URZ, URZ, URZ ;  /* 0x000000fffffff290 */ /* 0x000fe4000fffe0ff */
[----:B------:R-:W-:Y:S02]  /*46a0*/  @P3 MOV R11, R20 ;  /* 0x00000014000b3202 */ /* 0x000fe40000000f00 */
[----:B------:R-:W-:Y:S01]  /*46b0*/  @P3 LOP3.LUT R10, R21, 0xffff, RZ, 0xc0, !PT ;  /* 0x0000ffff150a3812 */ /* 0x000fe200078ec0ff */
[----:B--2---:R-:W-:Y:S06]  /*46c0*/  @!P0 BRA `(.L_x_91) ;  /* 0x0000000000a48947 */ /* 0x004fec0003800000 */
[-C--:B-1----:R-:W-:Y:S01]  /*46d0*/  IMAD.HI.U32 R0, R19, R7.reuse, RZ ;  /* 0x0000000713007227 */ /* 0x082fe200078e00ff */
[----:B------:R-:W-:Y:S02]  /*46e0*/  ISETP.NE.AND P0, PT, R6, 0x1, PT ;  /* 0x000000010600780c */ /* 0x000fe40003f05270 */
[----:B------:R-:W-:Y:S01]  /*46f0*/  ISETP.NE.AND P2, PT, R40, 0x1, PT ;  /* 0x000000012800780c */ /* 0x000fe20003f45270 */
[----:B---3--:R-:W-:Y:S01]  /*4700*/  IMAD.HI.U32 R9, R24, R16, RZ ;  /* 0x0000001018097227 */ /* 0x008fe200078e00ff */
[----:B------:R-:W-:Y:S02]  /*4710*/  SHF.R.U32.HI R0, RZ, R18, R0 ;  /* 0x00000012ff007219 */ /* 0x000fe40000011600 */
[----:B------:R-:W-:Y:S01]  /*4720*/  ISETP.NE.AND P4, PT, R3, 0x1, PT ;  /* 0x000000010300780c */ /* 0x000fe20003f85270 */
[----:B------:R-:W-:Y:S01]  /*4730*/  IMAD.HI.U32 R13, R10, R7, RZ ;  /* 0x000000070a0d7227 */ /* 0x000fe200078e00ff */
[----:B------:R-:W-:Y:S02]  /*4740*/  SHF.R.U32.HI R9, RZ, R17, R9 ;  /* 0x00000011ff097219 */ /* 0x000fe40000011609 */
[----:B------:R-:W-:Y:S01]  /*4750*/  SEL R0, R19, R0, !P0 ;  /* 0x0000000013007207 */ /* 0x000fe20004000000 */
[----:B------:R-:W-:Y:S01]  /*4760*/  IMAD.HI.U32 R12, R11, R16, RZ ;  /* 0x000000100b0c7227 */ /* 0x000fe200078e00ff */
[----:B------:R-:W-:Y:S03]  /*4770*/  SEL R9, R24, R9, !P4 ;  /* 0x0000000918097207 */ /* 0x000fe60006000000 */
[-C--:B------:R-:W-:Y:S01]  /*4780*/  IMAD.HI.U32 R8, R0, R4.reuse, RZ ;  /* 0x0000000400087227 */ /* 0x080fe200078e00ff */
[----:B------:R-:W-:Y:S03]  /*4790*/  SHF.R.U32.HI R12, RZ, R17, R12 ;  /* 0x00000011ff0c7219 */ /* 0x000fe6000001160c */
[----:B------:R-:W-:Y:S01]  /*47a0*/  IMAD.HI.U32 R2, R9, R4, RZ ;  /* 0x0000000409027227 */ /* 0x000fe200078e00ff */
[-C--:B------:R-:W-:Y:S02]  /*47b0*/  @P2 SHF.R.U32.HI R0, RZ, R5.reuse, R8 ;  /* 0x00000005ff002219 */ /* 0x080fe40000011608 */
[----:B------:R-:W-:Y:S02]  /*47c0*/  SHF.R.U32.HI R8, RZ, R18, R13 ;  /* 0x00000012ff087219 */ /* 0x000fe4000001160d */
[----:B------:R-:W-:Y:S01]  /*47d0*/  @P2 SHF.R.U32.HI R9, RZ, R5, R2 ;  /* 0x00000005ff092219 */ /* 0x000fe20000011602 */
[----:B------:R-:W-:Y:S01]  /*47e0*/  IMAD R0, R40, R0, RZ ;  /* 0x0000000028007224 */ /* 0x000fe200078e02ff */
[----:B------:R-:W-:Y:S02]  /*47f0*/  SEL R8, R10, R8, !P0 ;  /* 0x000000080a087207 */ /* 0x000fe40004000000 */
[----:B------:R-:W-:Y:S01]  /*4800*/  SEL R2, R11, R12, !P4 ;  /* 0x0000000c0b027207 */ /* 0x000fe20006000000 */
[----:B------:R-:W-:Y:S01]  /*4810*/  IMAD R12, R40, R9, RZ ;  /* 0x00000009280c7224 */ /* 0x000fe200078e02ff */
[C---:B------:R-:W-:Y:S01]  /*4820*/  ISETP.GE.AND P0, PT, R8.reuse, R0, PT ;  /* 0x000000000800720c */ /* 0x040fe20003f06270 */
[----:B------:R-:W-:Y:S03]  /*4830*/  IMAD.HI.U32 R0, R8, R4, RZ ;  /* 0x0000000408007227 */ /* 0x000fe600078e00ff */
[----:B------:R-:W-:Y:S02]  /*4840*/  ISETP.GE.OR P0, PT, R2, R12, P0 ;  /* 0x0000000c0200720c */ /* 0x000fe40000706670 */
[-C--:B------:R-:W-:Y:S04]  /*4850*/  SHF.R.U32.HI R0, RZ, R5.reuse, R0 ;  /* 0x00000005ff007219 */ /* 0x080fe80000011600 */
[----:B------:R-:W-:Y:S05]  /*4860*/  SEL R13, R8, R0, !P2 ;  /* 0x00000000080d7207 */ /* 0x000fea0005000000 */
[----:B------:R-:W-:Y:S02]  /*4870*/  IMAD.MOV R12, RZ, RZ, -R13 ;  /* 0x000000ffff0c7224 */ /* 0x000fe400078e0a0d */
[----:B------:R-:W-:Y:S04]  /*4880*/  @!P0 IMAD.HI.U32 R0, R2, R4, RZ ;  /* 0x0000000402008227 */ /* 0x000fe800078e00ff */
[----:B------:R-:W-:Y:S01]  /*4890*/  IMAD R12, R40, R12, R8 ;  /* 0x0000000c280c7224 */ /* 0x000fe200078e0208 */
[----:B------:R-:W-:Y:S04]  /*48a0*/  @!P0 SHF.R.U32.HI R0, RZ, R5, R0 ;  /* 0x00000005ff008219 */ /* 0x000fe80000011600 */
[----:B------:R-:W-:Y:S04]  /*48b0*/  @!P0 SEL R0, R2, R0, !P2 ;  /* 0x0000000002008207 */ /* 0x000fe80005000000 */
[----:B------:R-:W-:Y:S01]  /*48c0*/  @!P0 IADD3 R13, PT, PT, R13, -R0, RZ ;  /* 0x800000000d0d8210 */ /* 0x000fe20007ffe0ff */
[----:B------:R-:W-:Y:S01]  /*48d0*/  @!P0 IMAD R0, R9, R12, R0 ;  /* 0x0000000c09008224 */ /* 0x000fe200078e0200 */
[----:B------:R-:W-:Y:S01]  /*48e0*/  IADD3 R9, PT, PT, -R8, RZ, RZ ;  /* 0x000000ff08097210 */ /* 0x000fe20007ffe1ff */
[--C-:B------:R-:W-:Y:S02]  /*48f0*/  IMAD.MOV R12, RZ, RZ, -R2.reuse ;  /* 0x000000ffff0c7224 */ /* 0x100fe400078e0a02 */
[----:B------:R-:W-:Y:S02]  /*4900*/  @!P0 IMAD R8, R13, R40, R2 ;  /* 0x000000280d088224 */ /* 0x000fe400078e0202 */
[----:B------:R-:W-:Y:S02]  /*4910*/  @!P0 IMAD.MOV.U32 R2, RZ, RZ, R0 ;  /* 0x000000ffff028224 */ /* 0x000fe400078e0000 */
[----:B------:R-:W-:Y:S02]  /*4920*/  IMAD R11, R3, R12, R11 ;  /* 0x0000000c030b7224 */ /* 0x000fe400078e020b */
[----:B------:R-:W-:Y:S02]  /*4930*/  IMAD R10, R6, R9, R10 ;  /* 0x00000009060a7224 */ /* 0x000fe400078e020a */
[----:B------:R-:W-:Y:S02]  /*4940*/  IMAD R11, R2, R3, R11 ;  /* 0x00000003020b7224 */ /* 0x000fe400078e020b */
[----:B------:R-:W-:Y:S02]  /*4950*/  IMAD R10, R8, R6, R10 ;  /* 0x00000006080a7224 */ /* 0x000fe400078e020a */
.L_x_91:
[----:B------:R-:W-:Y:S05]  /*4960*/  BRA.U UP1, `(.L_x_92) ;  /* 0x0000000101107547 */ /* 0x000fea000b800000 */
[----:B------:R-:W-:Y:S04]  /*4970*/  MOV R2, UR6 ;  /* 0x0000000600027c02 */ /* 0x000fe80008000f00 */
[----:B------:R-:W-:Y:S04]  /*4980*/  SHF.L.U32 R2, R2, 0x1f, RZ ;  /* 0x0000001f02027819 */ /* 0x000fe800000006ff */
[----:B------:R-:W2:Y:S02]  /*4990*/  SYNCS.PHASECHK.TRANS64.TRYWAIT P0, [UR7+0xc8], R2 ;  /* 0x0000c802ff0075a7 */ /* 0x000ea40008001107 */
[----:B--2---:R-:W-:Y:S05]  /*49a0*/  @!P0 BRA `(.L_x_93) ;  /* 0x0000005800908947 */ /* 0x004fea0003800000 */
.L_x_92:
[----:B------:R-:W-:Y:S02]  /*49b0*/  R2UR UR42, R15 ;  /* 0x000000000f2a72ca */ /* 0x000fe400000e0000 */
[----:B------:R-:W-:Y:S02]  /*49c0*/  R2UR UR43, R14 ;  /* 0x000000000e2b72ca */ /* 0x000fe400000e0000 */
[----:B------:R-:W-:Y:S02]  /*49d0*/  ISETP.NE.U32.AND P2, PT, RZ, UR4, PT ;  /* 0x00000004ff007c0c */ /* 0x000fe4000bf45070 */
[----:B------:R-:W-:Y:S02]  /*49e0*/  SHF.L.U32 R14, R29, 0x1f, RZ ;  /* 0x0000001f1d0e7819 */ /* 0x000fe400000006ff */
[----:B------:R-:W-:Y:S05]  /*49f0*/  ISETP.NE.AND.EX P2, PT, RZ, UR5, PT, P2 ;  /* 0x00000005ff007c0c */ /* 0x000fea000bf45320 */
[----:B------:R-:W-:Y:S02]  /*4a00*/  USHF.L.U32 UR42, UR42, 0x8, URZ ;  /* 0x000000082a2a7899 */ /* 0x000fe400080006ff */
[----:B------:R-:W-:Y:S01]  /*4a10*/  USHF.L.U32 UR43, UR43, 0x6, URZ ;  /* 0x000000062b2b7899 */ /* 0x000fe200080006ff */
[----:B------:R-:W-:Y:S11]  /*4a20*/  BRA.U !UP4, `(.L_x_94) ;  /* 0x000000010c347547 */ /* 0x000ff6000b800000 */
[----:B------:R-:W-:Y:S01]  /*4a30*/  UPLOP3.LUT UP0, UPT, UPT, UPT, UP3, 0x80, 0x8 ;  /* 0x000000000008789c */ /* 0x000fe20003f0f030 */
[----:B--2---:R-:W-:Y:S02]  /*4a40*/  HFMA2 R0, -RZ, RZ, 0, 5.9604644775390625e-08 ;  /* 0x00000001ff007431 */ /* 0x004fe400000001ff */
[----:B------:R-:W-:Y:S03]  /*4a50*/  IMAD.MOV.U32 R96, RZ, RZ, 0x1 ;  /* 0x00000001ff607424 */ /* 0x000fe600078e00ff */
[----:B------:R-:W-:Y:S05]  /*4a60*/  PLOP3.LUT P0, PT, PT, PT, UP0, 0x80, 0x8 ;  /* 0x000000000008781c */ /* 0x000fea0003f0f008 */
[----:B------:R-:W2:Y:S01]  /*4a70*/  @UP0 LDCU.64 UR10, c[0x0][0x888] ;  /* 0x00011100ff0a07ac */ /* 0x000ea20008000a00 */
[----:B------:R-:W-:Y:S07]  /*4a80*/  @UP0 UIMAD UR8, UR36, UR4, URZ ;  /* 0x00000004240802a4 */ /* 0x000fee000f8e02ff */
[----:B------:R-:W-:Y:S01]  /*4a90*/  @!P0 PRMT R96, R0, 0x7610, R96 ;  /* 0x0000761000608816 */ /* 0x000fe20000000060 */
[----:B--2---:R-:W-:Y:S03]  /*4aa0*/  @UP0 UIMAD.WIDE UR10, UR8, 0x4, UR10 ;  /* 0x00000004080a08a5 */ /* 0x004fe6000f8e020a */
[----:B------:R-:W2:Y:S03]  /*4ab0*/  @!UP0 LDCU UR8, c[0x0][0x880] ;  /* 0x00011000ff0887ac */ /* 0x000ea60008000800 */
[----:B------:R-:W-:Y:S01]  /*4ac0*/  IMAD.U32 R8, RZ, RZ, UR10 ;  /* 0x0000000aff087e24 */ /* 0x000fe2000f8e00ff */
[----:B------:R-:W-:Y:S05]  /*4ad0*/  MOV R9, UR11 ;  /* 0x0000000b00097c02 */ /* 0x000fea0008000f00 */
[----:B-----5:R4:W5:Y:S02]  /*4ae0*/  @P0 LDG.E R49, desc[UR46][R8.64] ;  /* 0x0000002e08310981 */ /* 0x020964000c1e1900 */
[----:B--2-4-:R-:W-:Y:S07]  /*4af0*/  @!P0 IMAD.U32 R49, RZ, RZ, UR8 ;  /* 0x00000008ff318e24 */ /* 0x014fee000f8e00ff */
.L_x_94:
[----:B-----5:R-:W-:Y:S01]  /*4b00*/  @!P2 FSETP.EQ.AND P0, PT, R49, RZ, PT ;  /* 0x000000ff3100a20b */ /* 0x020fe20003f02000 */
[----:B------:R-:W-:Y:S01]  /*4b10*/  @!UPT UIADD3 URZ, UPT, UPT, URZ, URZ, URZ ;  /* 0x000000fffffff290 */ /* 0x000fe2000fffe0ff */
[----:B------:R-:W-:Y:S11]  /*4b20*/  @!P2 BRA `(.L_x_95) ;  /* 0x000000000014a947 */ /* 0x000ff60003800000 */
[----:B------:R-:W-:Y:S02]  /*4b30*/  LOP3.LUT P2, RZ, R96, 0xff, RZ, 0xc0, !PT ;  /* 0x000000ff60ff7812 */ /* 0x000fe4000784c0ff */
[----:B------:R-:W-:Y:S04]  /*4b40*/  PLOP3.LUT P0, PT, PT, PT, UP0, 0x80, 0x8 ;  /* 0x000000000008781c */ /* 0x000fe80003f0f008 */
[----:B------:R-:W-:Y:S07]  /*4b50*/  PLOP3.LUT P0, PT, P0, PT, PT, 0x8, 0x80 ;  /* 0x000000000080781c */ /* 0x000fee000070e170 */
[----:B------:R-:W-:Y:S11]  /*4b60*/  @P2 FSETP.EQ.AND P0, PT, R49, RZ, PT ;  /* 0x000000ff3100220b */ /* 0x000ff60003f02000 */
[----:B------:R-:W-:Y:S02]  /*4b70*/  @!UPT UIADD3 URZ, UPT, UPT, URZ, URZ, URZ ;  /* 0x000000fffffff290 */ /* 0x000fe4000fffe0ff */
.L_x_95:
[----:B------:R-:W4:Y:S01]  /*4b80*/  SYNCS.PHASECHK.TRANS64.TRYWAIT P2, [UR7+0xa0], R14 ;  /* 0x0000a00eff0075a7 */ /* 0x000f220008041107 */
[----:B------:R-:W-:Y:S04]  /*4b90*/  ELECT P4, URZ, PT ;  /* 0x0000000000ff782f */ /* 0x000fe80003880000 */
[----:B------:R-:W-:Y:S11]  /*4ba0*/  PLOP3.LUT P4, PT, P0, P4, PT, 0xf2, 0x2f ;  /* 0x00000000002f781c */ /* 0x000ff60000789e72 */
[----:B------:R-:W-:Y:S02]  /*4bb0*/  @!UPT UIADD3 URZ, UPT, UPT, URZ, URZ, URZ ;  /* 0x000000fffffff290 */ /* 0x000fe4000fffe0ff */
[----:B-1----:R-:W-:Y:S05]  /*4bc0*/  @!P4 IADD3 R8, P0, PT, R30, 0x580, RZ ;  /* 0x000005801e08c810 */ /* 0x002fea0007f1e0ff */
[----:B--2---:R-:W-:Y:S01]  /*4bd0*/  @!P4 IMAD.X R2, RZ, RZ, R31, P0 ;  /* 0x000000ffff02c224 */ /* 0x004fe200000e061f */
[----:B----4-:R-:W-:Y:S07]  /*4be0*/  @!P2 BRA `(.L_x_96) ;  /* 0x000000580018a947 */ /* 0x010fee0003800000 */
.L_x_195:
[----:B------:R-:W-:Y:S01]  /*4bf0*/  @!P4 R2UR UR9, R8 ;  /* 0x000000000809c2ca */ /* 0x000fe200000e0000 */
[----:B------:R-:W-:Y:S01]  /*4c00*/  VOTEU.ALL UP1, P4 ;  /* 0x0000000000ff7886 */ /* 0x000fe20002020000 */
[----:B------:R-:W-:Y:S01]  /*4c10*/  @!P4 R2UR UR8, R2 ;  /* 0x000000000208c2ca */ /* 0x000fe200000e0000 */
[----:B------:R-:W-:Y:S01]  /*4c20*/  VOTEU.ALL UP2, P4 ;  /* 0x0000000000ff7886 */ /* 0x000fe20002040000 */
[----:B------:R-:W-:Y:S01]  /*4c30*/  UMOV UR16, 0x0 ;  /* 0x0000000000107882 */ /* 0x000fe20000000000 */
[----:B------:R-:W-:Y:S01]  /*4c40*/  UMOV UR17, 0x10000000 ;  /* 0x1000000000117882 */ /* 0x000fe20000000000 */
[----:B------:R-:W-:Y:S01]  /*4c50*/  @!UP1 UIADD3 UR40, UPT, UPT, UR7, 0x200, URZ ;  /* 0x0000020007289890 */ /* 0x000fe2000fffe0ff */
[----:B-1----:R-:W-:Y:S01]  /*4c60*/  @!P4 IMAD.MOV.U32 R0, RZ, RZ, 0x2000 ;  /* 0x00002000ff00c424 */ /* 0x002fe200078e00ff */
[----:B------:R-:W-:Y:S01]  /*4c70*/  UMOV UR44, UR36 ;  /* 0x00000024002c7c82 */ /* 0x000fe20008000000 */
[----:B------:R-:W-:Y:S01]  /*4c80*/  @!UP1 UIADD3 UR10, UPT, UPT, UR42, 0x80, URZ ;  /* 0x000000802a0a9890 */ /* 0x000fe2000fffe0ff */
[----:B------:R-:W-:Y:S01]  /*4c90*/  UMOV UR11, UR43 ;  /* 0x0000002b000b7c82 */ /* 0x000fe20008000000 */
[----:B------:R-:W-:Y:S02]  /*4ca0*/  UMOV UR12, UR36 ;  /* 0x00000024000c7c82 */ /* 0x000fe40008000000 */
[----:B------:R-:W-:Y:S01]  /*4cb0*/  IMAD.U32 R8, RZ, RZ, UR9 ;  /* 0x00000009ff087e24 */ /* 0x000fe2000f8e00ff */
[----:B------:R-:W-:Y:S01]  /*4cc0*/  UMOV UR9, UR41 ;  /* 0x0000002900097c82 */ /* 0x000fe20008000000 */
[----:B------:R-:W-:Y:S01]  /*4cd0*/  IMAD.U32 R9, RZ, RZ, UR8 ;  /* 0x00000008ff097e24 */ /* 0x000fe2000f8e00ff */
[----:B------:R-:W-:Y:S02]  /*4ce0*/  @!UP1 UIADD3 UR8, UPT, UPT, UR7, 0x1200, URZ ;  /* 0x0000120007089890 */ /* 0x000fe4000fffe0ff */
[----:B------:R-:W-:Y:S01]  /*4cf0*/  @!P4 R2UR UR18, R8 ;  /* 0x000000000812c2ca */ /* 0x000fe200000e0000 */
[----:B------:R-:W-:Y:S01]  /*4d00*/  VOTEU.ALL UP1, P4 ;  /* 0x0000000000ff7886 */ /* 0x000fe20002020000 */
[----:B------:R-:W-:Y:S01]  /*4d10*/  @!P4 R2UR UR19, R9 ;  /* 0x000000000913c2ca */ /* 0x000fe200000e0000 */
[----:B------:R-:W-:Y:S01]  /*4d20*/  UPRMT UR14, UR37, 0x654, UR41 ;  /* 0x00000654250e7896 */ /* 0x000fe20008000029 */
[----:B------:R-:W-:Y:S05]  /*4d30*/  @!P4 IADD3 R8, P0, PT, R30, 0x580, RZ ;  /* 0x000005801e08c810 */ /* 0x000fea0007f1e0ff */
[----:B------:R-:W-:Y:S06]  /*4d40*/  @!P4 IMAD.X R2, RZ, RZ, R31, P0 ;  /* 0x000000ffff02c224 */ /* 0x000fec00000e061f */
[----:B------:R1:W-:Y:S01]  /*4d50*/  @!UP2 UTMALDG.3D [UR40], [UR18], desc[UR16] ;  /* 0x000010281200a5b4 */ /* 0x0003e20008011000 */
[----:B------:R1:W-:Y:S01]  /*4d60*/  @!UP1 UTMALDG.3D [UR8], [UR18], desc[UR16] ;  /* 0x00001008120095b4 */ /* 0x0003e20008011000 */
[----:B------:R1:W-:Y:S01]  /*4d70*/  @!P4 SYNCS.ARRIVE.TRANS64.RED.A0TR RZ, [UR7+0x80], R0 ;  /* 0x00008000ffffc9a7 */ /* 0x0003e20008300407 */
[----:B------:R-:W-:Y:S01]  /*4d80*/  SYNCS.ARRIVE.TRANS64.RED.A1T0 RZ, [UR14], RZ ;  /* 0x000000ffffff79a7 */ /* 0x000fe2000810040e */
[----:B------:R-:W2:Y:S02]  /*4d90*/  SYNCS.PHASECHK.TRANS64.TRYWAIT P2, [UR7+0xa8], R14 ;  /* 0x0000a80eff0075a7 */ /* 0x000ea40008041107 */
[----:B-12---:R-:W-:Y:S05]  /*4da0*/  @!P2 BRA `(.L_x_97) ;  /* 0x0000005400c0a947 */ /* 0x006fea0003800000 */
.L_x_197:
        /* <DEDUP_REMOVED lines=8> */
[----:B------:R-:W-:Y:S01]  /*4e30*/  @!UP1 UIADD3 UR32, UPT, UPT, UR7, 0x2200, URZ ;  /* 0x0000220007209890 */ /* 0x000fe2000fffe0ff */
[----:B------:R-:W-:Y:S01]  /*4e40*/  UMOV UR35, UR43 ;  /* 0x0000002b00237c82 */ /* 0x000fe20008000000 */
[----:B------:R-:W-:Y:S03]  /*4e50*/  @!UP1 UIADD3 UR10, UPT, UPT, UR42, 0xa0, URZ ;  /* 0x000000a02a0a9890 */ /* 0x000fe6000fffe0ff */
[----:B------:R-:W-:Y:S01]  /*4e60*/  IMAD.U32 R8, RZ, RZ, UR9 ;  /* 0x00000009ff087e24 */ /* 0x000fe2000f8e00ff */
[----:B------:R-:W-:Y:S01]  /*4e70*/  UMOV UR9, UR33 ;  /* 0x0000002100097c82 */ /* 0x000fe20008000000 */
[----:B------:R-:W-:Y:S01]  /*4e80*/  IMAD.U32 R9, RZ, RZ, UR8 ;  /* 0x00000008ff097e24 */ /* 0x000fe2000f8e00ff */
[----:B------:R-:W-:Y:S02]  /*4e90*/  @!UP1 UIADD3 UR8, UPT, UPT, UR7, 0x3200, URZ ;  /* 0x0000320007089890 */ /* 0x000fe4000fffe0ff */
[----:B------:R-:W-:Y:S01]  /*4ea0*/  @!P4 R2UR UR18, R8 ;  /* 0x000000000812c2ca */ /* 0x000fe200000e0000 */
[----:B------:R-:W-:Y:S01]  /*4eb0*/  VOTEU.ALL UP1, P4 ;  /* 0x0000000000ff7886 */ /* 0x000fe20002020000 */
[----:B------:R-:W-:Y:S01]  /*4ec0*/  @!P4 R2UR UR19, R9 ;  /* 0x000000000913c2ca */ /* 0x000fe200000e0000 */
[----:B------:R-:W-:Y:S01]  /*4ed0*/  UMOV UR11, UR43 ;  /* 0x0000002b000b7c82 */ /* 0x000fe20008000000 */
[----:B------:R-:W-:Y:S01]  /*4ee0*/  UMOV UR12, UR36 ;  /* 0x00000024000c7c82 */ /* 0x000fe20008000000 */
[----:B------:R-:W-:Y:S01]  /*4ef0*/  UPRMT UR14, UR37, 0x654, UR33 ;  /* 0x00000654250e7896 */ /* 0x000fe20008000021 */
[----:B------:R-:W-:Y:S05]  /*4f00*/  @!P4 IADD3 R8, P0, PT, R30, 0x580, RZ ;  /* 0x000005801e08c810 */ /* 0x000fea0007f1e0ff */
[----:B------:R-:W-:Y:S04]  /*4f10*/  @!P4 IMAD.X R2, RZ, RZ, R31, P0 ;  /* 0x000000ffff02c224 */ /* 0x000fe800000e061f */
[----:B------:R1:W-:Y:S01]  /*4f20*/  @!UP2 UTMALDG.3D [UR32], [UR18], desc[UR16] ;  /* 0x000010201200a5b4 */ /* 0x0003e20008011000 */
[----:B------:R1:W-:Y:S01]  /*4f30*/  @!UP1 UTMALDG.3D [UR8], [UR18], desc[UR16] ;  /* 0x00001008120095b4 */ /* 0x0003e20008011000 */
[----:B------:R1:W-:Y:S01]  /*4f40*/  @!P4 SYNCS.ARRIVE.TRANS64.RED.A0TR RZ, [UR7+0x88], R0 ;  /* 0x00008800ffffc9a7 */ /* 0x0003e20008300407 */
[----:B------:R-:W-:Y:S01]  /*4f50*/  SYNCS.ARRIVE.TRANS64.RED.A1T0 RZ, [UR14], RZ ;  /* 0x000000ffffff79a7 */ /* 0x000fe2000810040e */
[----:B------:R-:W2:Y:S02]  /*4f60*/  SYNCS.PHASECHK.TRANS64.TRYWAIT P2, [UR7+0xb0], R14 ;  /* 0x0000b00eff0075a7 */ /* 0x000ea40008041107 */
[----:B-12---:R-:W-:Y:S05]  /*4f70*/  @!P2 BRA `(.L_x_98) ;  /* 0x000000540064a947 */ /* 0x006fea0003800000 */
.L_x_199:
[----:B------:R-:W2:Y:S01]  /*4f80*/  LDC.64 R12, c[0x0][0xb18] ;  /* 0x0002c600ff0c7b82 */ /* 0x000ea20000000a00 */
[----:B------:R-:W-:Y:S01]  /*4f90*/  @!P4 R2UR UR8, R2 ;  /* 0x000000000208c2ca */ /* 0x000fe200000e0000 */
[----:B------:R-:W-:Y:S01]  /*4fa0*/  VOTEU.ALL UP1, P4 ;  /* 0x0000000000ff7886 */ /* 0x000fe20002020000 */
[----:B------:R-:W-:Y:S01]  /*4fb0*/  @!P4 R2UR UR9, R8 ;  /* 0x000000000809c2ca */ /* 0x000fe200000e0000 */
[----:B------:R-:W-:Y:S01]  /*4fc0*/  VOTEU.ALL UP2, P4 ;  /* 0x0000000000ff7886 */ /* 0x000fe20002040000 */
[----:B------:R-:W-:Y:S03]  /*4fd0*/  UMOV UR16, 0x0 ;  /* 0x0000000000107882 */ /* 0x000fe60000000000 */
[----:B------:R-:W4:Y:S01]  /*4fe0*/  @!P1 LDC R2, c[0x0][0xb0c] ;  /* 0x0002c300ff029b82 */ /* 0x000f220000000800 */
[----:B------:R-:W-:Y:S01]  /*4ff0*/  @!UP1 UIADD3 UR26, UPT, UPT, UR42, 0x40, URZ ;  /* 0x000000402a1a9890 */ /* 0x000fe2000fffe0ff */
[----:B-1----:R-:W-:Y:S01]  /*5000*/  @!P4 IMAD.MOV.U32 R0, RZ, RZ, 0x2000 ;  /* 0x00002000ff00c424 */ /* 0x002fe200078e00ff */
[----:B------:R-:W-:Y:S01]  /*5010*/  @!UP1 UIADD3 UR24, UPT, UPT, UR7, 0x4200, URZ ;  /* 0x0000420007189890 */ /* 0x000fe2000fffe0ff */
[----:B------:R-:W-:Y:S01]  /*5020*/  @P3 SHF.R.U32.HI R26, RZ, 0x10, R21 ;  /* 0x00000010ff1a3819 */ /* 0x000fe20000011615 */
[----:B------:R-:W-:Y:S01]  /*5030*/  UMOV UR17, 0x10000000 ;  /* 0x1000000000117882 */ /* 0x000fe20000000000 */
[----:B------:R-:W-:Y:S01]  /*5040*/  UMOV UR27, UR43 ;  /* 0x0000002b001b7c82 */ /* 0x000fe20008000000 */
[----:B------:R-:W-:Y:S01]  /*5050*/  UMOV UR28, UR36 ;  /* 0x00000024001c7c82 */ /* 0x000fe20008000000 */
[----:B------:R-:W-:Y:S01]  /*5060*/  IMAD.U32 R9, RZ, RZ, UR8 ;  /* 0x00000008ff097e24 */ /* 0x000fe2000f8e00ff */
[----:B------:R-:W-:Y:S01]  /*5070*/  @!UP1 UIADD3 UR10, UPT, UPT, UR42, 0xc0, URZ ;  /* 0x000000c02a0a9890 */ /* 0x000fe2000fffe0ff */
[----:B------:R-:W-:Y:S01]  /*5080*/  IMAD.U32 R8, RZ, RZ, UR9 ;  /* 0x00000009ff087e24 */ /* 0x000fe2000f8e00ff */
[----:B------:R-:W-:Y:S01]  /*5090*/  @!UP1 UIADD3 UR8, UPT, UPT, UR7, 0x5200, URZ ;  /* 0x0000520007089890 */ /* 0x000fe2000fffe0ff */
[----:B------:R-:W-:Y:S01]  /*50a0*/  VIADD R28, R28, 0x1 ;  /* 0x000000011c1c7836 */ /* 0x000fe20000000000 */
[----:B------:R-:W-:Y:S01]  /*50b0*/  @!P4 R2UR UR19, R9 ;  /* 0x000000000913c2ca */ /* 0x000fe200000e0000 */
[----:B------:R-:W-:Y:S01]  /*50c0*/  VOTEU.ALL UP1, P4 ;  /* 0x0000000000ff7886 */ /* 0x000fe20002020000 */
[----:B------:R-:W-:Y:S01]  /*50d0*/  @!P4 R2UR UR18, R8 ;  /* 0x000000000812c2ca */ /* 0x000fe200000e0000 */
[----:B------:R-:W-:Y:S01]  /*50e0*/  UMOV UR9, UR25 ;  /* 0x0000001900097c82 */ /* 0x000fe20008000000 */
[----:B------:R-:W1:Y:S01]  /*50f0*/  LDC.64 R8, c[0x0][0xb10] ;  /* 0x0002c400ff087b82 */ /* 0x000e620000000a00 */
[----:B------:R-:W-:Y:S01]  /*5100*/  UMOV UR11, UR43 ;  /* 0x0000002b000b7c82 */ /* 0x000fe20008000000 */
[----:B------:R-:W-:Y:S01]  /*5110*/  UMOV UR12, UR36 ;  /* 0x00000024000c7c82 */ /* 0x000fe20008000000 */
[----:B------:R-:W-:Y:S08]  /*5120*/  UPRMT UR14, UR37, 0x654, UR25 ;  /* 0x00000654250e7896 */ /* 0x000ff00008000019 */
[----:B------:R1:W-:Y:S01]  /*5130*/  @!UP2 UTMALDG.3D [UR24], [UR18], desc[UR16] ;  /* 0x000010181200a5b4 */ /* 0x0003e20008011000 */
[----:B------:R1:W-:Y:S01]  /*5140*/  @!UP1 UTMALDG.3D [UR8], [UR18], desc[UR16] ;  /* 0x00001008120095b4 */ /* 0x0003e20008011000 */
[----:B------:R5:W-:Y:S01]  /*5150*/  @!P4 SYNCS.ARRIVE.TRANS64.RED.A0TR RZ, [UR7+0x90], R0 ;  /* 0x00009000ffffc9a7 */ /* 0x000be20008300407 */
[C---:B-1----:R-:W-:Y:S01]  /*5160*/  @!P1 IMAD.HI.U32 R8, R11.reuse, R8, RZ ;  /* 0x000000080b089227 */ /* 0x042fe200078e00ff */
[----:B--2---:R-:W-:Y:S02]  /*5170*/  @!P1 ISETP.NE.AND P0, PT, R12, 0x1, PT ;  /* 0x000000010c00980c */ /* 0x004fe40003f05270 */
[----:B----4-:R-:W-:Y:S01]  /*5180*/  @!P1 ISETP.NE.AND P2, PT, R2, 0x1, PT ;  /* 0x000000010200980c */ /* 0x010fe20003f45270 */
[C---:B------:R-:W-:Y:S01]  /*5190*/  @!P1 IMAD.HI.U32 R13, R10.reuse, R13, RZ ;  /* 0x0000000d0a0d9227 */ /* 0x040fe200078e00ff */
[----:B------:R-:W-:Y:S04]  /*51a0*/  @!P1 SHF.R.U32.HI R8, RZ, R9, R8 ;  /* 0x00000009ff089219 */ /* 0x000fe80000011608 */
[----:B------:R-:W-:Y:S01]  /*51b0*/  @!P1 SEL R8, R11, R8, !P2 ;  /* 0x000000080b089207 */ /* 0x000fe20005000000 */
[----:B------:R-:W-:Y:S01]  /*51c0*/  SYNCS.ARRIVE.TRANS64.RED.A1T0 RZ, [UR14], RZ ;  /* 0x000000ffffff79a7 */ /* 0x000fe2000810040e */
[----:B------:R-:W1:Y:S01]  /*51d0*/  SYNCS.PHASECHK.TRANS64.TRYWAIT P5, [UR7+0xb8], R14 ;  /* 0x0000b80eff0075a7 */ /* 0x000e6200080a1107 */
[----:B-----5:R-:W2:Y:S02]  /*51e0*/  @!P1 LDC R0, c[0x0][0xb20] ;  /* 0x0002c800ff009b82 */ /* 0x020ea40000000800 */
[----:B--2---:R-:W-:Y:S04]  /*51f0*/  @!P1 SHF.R.U32.HI R0, RZ, R0, R13 ;  /* 0x00000000ff009219 */ /* 0x004fe8000001160d */
[----:B------:R-:W-:Y:S05]  /*5200*/  @!P1 SEL R9, R10, R0, !P0 ;  /* 0x000000000a099207 */ /* 0x000fea0004000000 */
[----:B------:R-:W-:Y:S02]  /*5210*/  @!P1 IMAD.IADD R0, R9, 0x1, -R8 ;  /* 0x0000000109009824 */ /* 0x000fe400078e0a08 */
[----:B------:R-:W-:Y:S02]  /*5220*/  @!P1 IMAD.IADD R8, R8, 0x1, -R9 ;  /* 0x0000000108089824 */ /* 0x000fe400078e0a09 */
[----:B------:R-:W-:Y:S02]  /*5230*/  @!P1 IMAD R11, R0, R2, R11 ;  /* 0x00000002000b9224 */ /* 0x000fe400078e020b */
[----:B------:R-:W-:Y:S01]  /*5240*/  @!P1 IMAD R10, R8, R12, R10 ;  /* 0x0000000c080a9224 */ /* 0x000fe200078e020a */
[----:B-1----:R-:W-:Y:S06]  /*5250*/  @!P5 BRA `(.L_x_99) ;  /* 0x0000005000c4d947 */ /* 0x002fec0003800000 */
.L_x_201:
[----:B------:R-:W-:Y:S01]  /*5260*/  @!P4 IADD3 R2, P0, PT, R30, 0x580, RZ ;  /* 0x000005801e02c810 */ /* 0x000fe20007f1e0ff */
[----:B------:R-:W-:Y:S01]  /*5270*/  VOTEU.ALL UP1, P4 ;  /* 0x0000000000ff7886 */ /* 0x000fe20002020000 */
[----:B------:R-:W-:Y:S01]  /*5280*/  VOTEU.ALL UP2, P4 ;  /* 0x0000000000ff7886 */ /* 0x000fe20002040000 */
[----:B------:R-:W-:Y:S01]  /*5290*/  UMOV UR14, 0x0 ;  /* 0x00000000000e7882 */ /* 0x000fe20000000000 */
[----:B------:R-:W-:Y:S01]  /*52a0*/  @!P4 R2UR UR9, R2 ;  /* 0x000000000209c2ca */ /* 0x000fe200000e0000 */
[----:B-1----:R-:W-:Y:S01]  /*52b0*/  @!P4 IMAD.X R0, RZ, RZ, R31, P0 ;  /* 0x000000ffff00c224 */ /* 0x002fe200000e061f */
[----:B------:R-:W-:Y:S01]  /*52c0*/  @!UP1 UIADD3 UR17, UPT, UPT, UR7, 0x98, URZ ;  /* 0x0000009807119890 */ /* 0x000fe2000fffe0ff */
[----:B------:R-:W-:Y:S01]  /*52d0*/  ISETP.NE.AND P0, PT, R28, 0x2, PT ;  /* 0x000000021c00780c */ /* 0x000fe20003f05270 */
[----:B------:R-:W-:Y:S01]  /*52e0*/  @!UP1 UIADD3 UR18, UPT, UPT, UR42, 0x60, URZ ;  /* 0x000000602a129890 */ /* 0x000fe2000fffe0ff */
[----:B------:R-:W-:Y:S01]  /*52f0*/  LOP3.LUT R29, R29, 0x1, RZ, 0x3c, !PT ;  /* 0x000000011d1d7812 */ /* 0x000fe200078e3cff */
[----:B------:R-:W-:Y:S01]  /*5300*/  @!UP1 UIADD3 UR16, UPT, UPT, UR7, 0x6200, URZ ;  /* 0x0000620007109890 */ /* 0x000fe2000fffe0ff */
[----:B------:R-:W-:Y:S01]  /*5310*/  @!P4 R2UR UR8, R0 ;  /* 0x000000000008c2ca */ /* 0x000fe200000e0000 */
[----:B------:R-:W-:Y:S01]  /*5320*/  UMOV UR15, 0x10000000 ;  /* 0x10000000000f7882 */ /* 0x000fe20000000000 */
[----:B------:R-:W-:Y:S01]  /*5330*/  UMOV UR19, UR43 ;  /* 0x0000002b00137c82 */ /* 0x000fe20008000000 */
[----:B------:R-:W-:Y:S01]  /*5340*/  UMOV UR20, UR36 ;  /* 0x0000002400147c82 */ /* 0x000fe20008000000 */
[----:B------:R-:W-:Y:S01]  /*5350*/  @!UP1 UIADD3 UR10, UPT, UPT, UR42, 0xe0, URZ ;  /* 0x000000e02a0a9890 */ /* 0x000fe2000fffe0ff */
[----:B------:R-:W-:Y:S01]  /*5360*/  SEL R0, RZ, 0x1, P0 ;  /* 0x00000001ff007807 */ /* 0x000fe20000000000 */
[----:B------:R-:W-:Y:S01]  /*5370*/  IMAD.U32 R8, RZ, RZ, UR9 ;  /* 0x00000009ff087e24 */ /* 0x000fe2000f8e00ff */
[----:B------:R-:W-:Y:S01]  /*5380*/  UMOV UR11, UR43 ;  /* 0x0000002b000b7c82 */ /* 0x000fe20008000000 */
[----:B------:R-:W-:Y:S01]  /*5390*/  UMOV UR12, UR36 ;  /* 0x00000024000c7c82 */ /* 0x000fe20008000000 */
[----:B------:R-:W-:Y:S01]  /*53a0*/  UMOV UR9, UR17 ;  /* 0x0000001100097c82 */ /* 0x000fe20008000000 */
[----:B------:R-:W-:Y:S01]  /*53b0*/  @P3 R2UR UR36, R26 ;  /* 0x000000001a2432ca */ /* 0x000fe200000e0000 */
[----:B------:R-:W-:Y:S01]  /*53c0*/  IMAD.IADD R15, R10, 0x1, R94 ;  /* 0x000000010a0f7824 */ /* 0x000fe200078e025e */
[----:B------:R-:W-:Y:S01]  /*53d0*/  @!P4 R2UR UR22, R8 ;  /* 0x000000000816c2ca */ /* 0x000fe200000e0000 */
[----:B------:R-:W-:Y:S01]  /*53e0*/  IMAD.U32 R9, RZ, RZ, UR8 ;  /* 0x00000008ff097e24 */ /* 0x000fe2000f8e00ff */
[----:B------:R-:W-:Y:S01]  /*53f0*/  @!UP1 UIADD3 UR8, UPT, UPT, UR7, 0x7200, URZ ;  /* 0x0000720007089890 */ /* 0x000fe2000fffe0ff */
[----:B------:R-:W-:Y:S01]  /*5400*/  LOP3.LUT R27, R27, R0, RZ, 0x3c, !PT ;  /* 0x000000001b1b7212 */ /* 0x000fe200078e3cff */
[----:B------:R-:W-:Y:S01]  /*5410*/  VOTEU.ALL UP1, P4 ;  /* 0x0000000000ff7886 */ /* 0x000fe20002020000 */
[----:B------:R-:W-:Y:S01]  /*5420*/  IMAD.IADD R14, R11, 0x1, R95 ;  /* 0x000000010b0e7824 */ /* 0x000fe200078e025f */
[----:B------:R-:W-:Y:S02]  /*5430*/  @!P4 R2UR UR23, R9 ;  /* 0x000000000917c2ca */ /* 0x000fe400000e0000 */
[----:B------:R-:W-:Y:S11]  /*5440*/  SEL R28, R28, RZ, P0 ;  /* 0x000000ff1c1c7207 */ /* 0x000ff60000000000 */
[----:B------:R2:W-:Y:S01]  /*5450*/  @!UP2 UTMALDG.3D [UR16], [UR22], desc[UR14] ;  /* 0x00000e101600a5b4 */ /* 0x0005e20008011000 */
[----:B------:R2:W-:Y:S01]  /*5460*/  @!UP1 UTMALDG.3D [UR8], [UR22], desc[UR14] ;  /* 0x00000e08160095b4 */ /* 0x0005e20008011000 */
[----:B------:R2:W-:Y:S01]  /*5470*/  @!P4 SYNCS.ARRIVE.TRANS64.RED.A0TR RZ, [UR7+0x98], R25 ;  /* 0x00009819ffffc9a7 */ /* 0x0005e20008300407 */
[----:B------:R-:W-:Y:S01]  /*5480*/  UPLOP3.LUT UP1, UPT, UPT, UPT, UPT, 0x80, 0x8 ;  /* 0x000000000008789c */ /* 0x000fe20003f2f070 */
[----:B------:R-:W-:Y:S01]  /*5490*/  SYNCS.ARRIVE.TRANS64.RED.A1T0 RZ, [UR13], RZ ;  /* 0x000000ffffff79a7 */ /* 0x000fe2000810040d */
[----:B------:R-:W-:Y:S09]  /*54a0*/  @P3 BRA `(.L_x_100) ;  /* 0xfffffff000343947 */ /* 0x000ff2000383ffff */
[----:B------:R-:W-:-:S04]  /*54b0*/  SHF.L.U32 R2, R29, 0x1f, RZ ;  /* 0x0000001f1d027819 */ /* 0x000fc800000006ff */
[----:B------:R-:W1:Y:S02]  /*54c0*/  SYNCS.PHASECHK.TRANS64.TRYWAIT P0, [UR7+0xa0], R2 ;  /* 0x0000a002ff0075a7 */ /* 0x000e640008001107 */
[----:B-1----:R-:W-:Y:S05]  /*54d0*/  @!P0 BRA `(.L_x_101) ;  /* 0x00000050003c8947 */ /* 0x002fea0003800000 */
.L_x_203:
[----:B------:R-:W4:Y:S02]  /*54e0*/  SYNCS.PHASECHK.TRANS64.TRYWAIT P0, [UR7+0xa8], R2 ;  /* 0x0000a802ff0075a7 */ /* 0x000f240008001107 */
[----:B----4-:R-:W-:Y:S05]  /*54f0*/  @!P0 BRA `(.L_x_102) ;  /* 0x00000050004c8947 */ /* 0x010fea0003800000 */
.L_x_205:
[----:B------:R-:W4:Y:S02]  /*5500*/  SYNCS.PHASECHK.TRANS64.TRYWAIT P0, [UR7+0xb0], R2 ;  /* 0x0000b002ff0075a7 */ /* 0x000f240008001107 */
[----:B----4-:R-:W-:Y:S05]  /*5510*/  @!P0 BRA `(.L_x_103) ;  /* 0x00000050005c8947 */ /* 0x010fea0003800000 */
.L_x_207:
[----:B-1----:R-:W-:-:S07]  /*5520*/  MOV R0, UR7 ;  /* 0x0000000700007c02 */ /* 0x002fce0008000f00 */
.L_x_104:
[----:B-1----:R-:W-:-:S04]  /*5530*/  SHF.L.U32 R2, R29, 0x1f, RZ ;  /* 0x0000001f1d027819 */ /* 0x002fc800000006ff */
[----:B------:R1:W4:Y:S03]  /*5540*/  SYNCS.PHASECHK.TRANS64.TRYWAIT P0, [R0+URZ+0xb8], R2 ;  /* 0x0000b802000075a7 */ /* 0x00032600080011ff */
[----:B----4-:R-:W-:Y:S05]  /*5550*/  @!P0 NANOSLEEP.SYNCS 0x989680 ;  /* 0x009896800000895d */ /* 0x010fea0003900000 */
[----:B------:R-:W4:Y:S02]  /*5560*/  @!P0 SYNCS.PHASECHK.TRANS64 P0, [R0+URZ+0xb8], R2 ;  /* 0x0000b802000085a7 */ /* 0x000f2400080010ff */
[----:B--2-4-:R-:W-:Y:S05]  /*5570*/  @P0 EXIT ;  /* 0x000000000000094d */ /* 0x014fea0003800000 */
[----:B------:R-:W-:Y:S05]  /*5580*/  BRA `(.L_x_104) ;  /* 0xfffffffc00e87947 */ /* 0x000fea000383ffff */
.L_x_89:
[----:B------:R-:W-:-:S06]  /*5590*/  UISETP.GE.AND UP1, UPT, UR10, 0x4, UPT ;  /* 0x000000040a00788c */ /* 0x000fcc000bf26270 */
[----:B------:R-:W-:-:S13]  /*55a0*/  PLOP3.LUT P0, PT, PT, PT, UP1, 0x80, 0x8 ;  /* 0x000000000008781c */ /* 0x000fda0003f0f018 */
[----:B------:R-:W-:Y:S05]  /*55b0*/  @!P0 EXIT ;  /* 0x000000000000894d */ /* 0x000fea0003800000 */
[----:B------:R-:W-:Y:S01]  /*55c0*/  BAR.SYNC.DEFER_BLOCKING 0x6, 0xa0 ;  /* 0x0182800000007b1d */ /* 0x000fe20000010000 */
[C---:B------:R-:W-:Y:S01]  /*55d0*/  IMAD.SHL.U32 R4, R109.reuse, 0x20, RZ ;  /* 0x000000206d047824 */ /* 0x040fe200078e00ff */
[C---:B------:R-:W-:Y:S01]  /*55e0*/  SHF.L.U32 R3, R100.reuse, 0x15, RZ ;  /* 0x0000001564037819 */ /* 0x040fe200000006ff */
[----:B------:R-:W-:Y:S01]  /*55f0*/  IMAD.SHL.U32 R5, R100, 0x400, RZ ;  /* 0x0000040064057824 */ /* 0x000fe200078e00ff */
[C---:B------:R-:W-:Y:S01]  /*5600*/  LOP3.LUT R110, R109.reuse, 0x60, RZ, 0xc0, !PT ;  /* 0x000000606d6e7812 */ /* 0x040fe200078ec0ff */
[C---:B------:R-:W-:Y:S01]  /*5610*/  IMAD.SHL.U32 R2, R109.reuse, 0x4, RZ ;  /* 0x000000046d027824 */ /* 0x040fe200078e00ff */
[----:B------:R-:W-:Y:S02]  /*5620*/  UMOV UR44, 0x400 ;  /* 0x00000400002c7882 */ /* 0x000fe40000000000 */
[----:B------:R-:W1:Y:S01]  /*5630*/  LDC R99, c[0x0][0x370] ;  /* 0x0000dc00ff637b82 */ /* 0x000e620000000800 */
[----:B------:R-:W-:Y:S01]  /*5640*/  ULEA UR44, UR37, UR44, 0x18 ;  /* 0x0000002c252c7291 */ /* 0x000fe2000f8ec0ff */
[C---:B------:R-:W-:Y:S01]  /*5650*/  LOP3.LUT R108, R4.reuse, 0xb20, RZ, 0xc0, !PT ;  /* 0x00000b20046c7812 */ /* 0x040fe200078ec0ff */
[----:B------:R-:W-:Y:S01]  /*5660*/  IMAD.U32 R46, R109, 0x10000, RZ ;  /* 0x000100006d2e7824 */ /* 0x000fe200078e00ff */
[----:B------:R-:W-:Y:S01]  /*5670*/  LOP3.LUT R4, R4, 0xc0, RZ, 0xc0, !PT ;  /* 0x000000c004047812 */ /* 0x000fe200078ec0ff */
[----:B------:R-:W-:Y:S01]  /*5680*/  UIADD3 UR4, UPT, UPT, UR44, 0x200, URZ ;  /* 0x000002002c047890 */ /* 0x000fe2000fffe0ff */
[----:B------:R-:W-:Y:S01]  /*5690*/  LOP3.LUT R108, R108, 0x400, R5, 0xf8, !PT ;  /* 0x000004006c6c7812 */ /* 0x000fe200078ef805 */
[----:B------:R-:W-:Y:S01]  /*56a0*/  HFMA2 R45, -RZ, RZ, 0, 0 ;  /* 0x00000000ff2d7431 */ /* 0x000fe200000001ff */
[----:B------:R-:W2:Y:S01]  /*56b0*/  LDC R42, c[0x0][0xb0c] ;  /* 0x0002c300ff2a7b82 */ /* 0x000ea20000000800 */
[----:B------:R-:W-:Y:S01]  /*56c0*/  LOP3.LUT R2, R4, 0x18, R2, 0xf8, !PT ;  /* 0x0000001804027812 */ /* 0x000fe200078ef802 */
[----:B------:R-:W-:Y:S01]  /*56d0*/  IMAD.MOV.U32 R105, RZ, RZ, 0x1 ;  /* 0x00000001ff697424 */ /* 0x000fe200078e00ff */
[----:B------:R-:W-:Y:S01]  /*56e0*/  LOP3.LUT R3, R3, 0x200000, RZ, 0xc0, !PT ;  /* 0x0020000003037812 */ /* 0x000fe200078ec0ff */
[----:B------:R-:W-:Y:S01]  /*56f0*/  IMAD.MOV.U32 R104, RZ, RZ, RZ ;  /* 0x000000ffff687224 */ /* 0x000fe200078e00ff */
[----:B------:R-:W-:Y:S01]  /*5700*/  LOP3.LUT R108, R108, R2, RZ, 0xfc, !PT ;  /* 0x000000026c6c7212 */ /* 0x000fe200078efcff */
[----:B------:R-:W-:Y:S01]  /*5710*/  IMAD.MOV.U32 R113, RZ, RZ, RZ ;  /* 0x000000ffff717224 */ /* 0x000fe200078e00ff */
[----:B------:R-:W-:Y:S01]  /*5720*/  MOV R101, UR4 ;  /* 0x0000000400657c02 */ /* 0x000fe20008000f00 */
[----:B------:R-:W3:Y:S01]  /*5730*/  LDC R97, c[0x0][0xb20] ;  /* 0x0002c800ff617b82 */ /* 0x000ee20000000800 */
[----:B------:R-:W4:Y:S01]  /*5740*/  LDS R0, [UR44+0x180] ;  /* 0x0001802cff007984 */ /* 0x000f220008000800 */
[----:B------:R-:W-:Y:S01]  /*5750*/  LOP3.LUT R107, R109, 0x2, RZ, 0xc0, !PT ;  /* 0x000000026d6b7812 */ /* 0x000fe200078ec0ff */
[----:B------:R-:W1:Y:S01]  /*5760*/  LDCU.64 UR50, c[0x0][0x348] ;  /* 0x00006900ff3277ac */ /* 0x000e620008000a00 */
[----:B------:R-:W-:Y:S01]  /*5770*/  LOP3.LUT R46, R3, 0x400000, R46, 0xf8, !PT ;  /* 0x00400000032e7812 */ /* 0x000fe200078ef82e */
[----:B------:R-:W-:Y:S01]  /*5780*/  IMAD R108, R108, 0x2, R101 ;  /* 0x000000026c6c7824 */ /* 0x000fe200078e0265 */
[----:B------:R-:W-:Y:S01]  /*5790*/  LOP3.LUT R109, R109, 0x4, RZ, 0xc0, !PT ;  /* 0x000000046d6d7812 */ /* 0x000fe200078ec0ff */
[----:B------:R-:W1:Y:S01]  /*57a0*/  LDCU.64 UR38, c[0x0][0x888] ;  /* 0x00011100ff2677ac */ /* 0x000e620008000a00 */
[----:B------:R-:W1:Y:S01]  /*57b0*/  LDC R41, c[0x0][0xb30] ;  /* 0x0002cc00ff297b82 */ /* 0x000e620000000800 */
[----:B------:R-:W-:Y:S01]  /*57c0*/  MOV R103, RZ ;  /* 0x000000ff00677202 */ /* 0x000fe20000000f00 */
[--C-:B------:R-:W-:Y:S01]  /*57d0*/  IMAD R107, R107, -0x10, R108.reuse ;  /* 0xfffffff06b6b7824 */ /* 0x100fe200078e026c */
[----:B------:R-:W-:Y:S01]  /*57e0*/  UMOV UR45, URZ ;  /* 0x000000ff002d7c82 */ /* 0x000fe20008000000 */
[----:B------:R-:W-:Y:S01]  /*57f0*/  IMAD R106, R109, -0x10, R108 ;  /* 0xfffffff06d6a7824 */ /* 0x000fe200078e026c */
[----:B------:R-:W-:-:S03]  /*5800*/  UMOV UR49, URZ ;  /* 0x000000ff00317c82 */ /* 0x000fc60008000000 */
[----:B------:R-:W1:Y:S08]  /*5810*/  LDC.64 R92, c[0x0][0xb10] ;  /* 0x0002c400ff5c7b82 */ /* 0x000e700000000a00 */
[----:B------:R-:W1:Y:S08]  /*5820*/  LDC.64 R38, c[0x0][0xb18] ;  /* 0x0002c600ff267b82 */ /* 0x000e700000000a00 */
[----:B------:R-:W1:Y:S08]  /*5830*/  LDC.64 R88, c[0x0][0x888] ;  /* 0x00022200ff587b82 */ /* 0x000e700000000a00 */
[----:B------:R-:W1:Y:S01]  /*5840*/  LDC.64 R36, c[0x0][0xb28] ;  /* 0x0002ca00ff247b82 */ /* 0x000e620000000a00 */
[----:B----4-:R-:W-:-:S07]  /*5850*/  IMAD.IADD R46, R0, 0x1, R46 ;  /* 0x00000001002e7824 */ /* 0x010fce00078e022e */
[----:B------:R-:W4:Y:S08]  /*5860*/  LDC.64 R90, c[0x0][0x890] ;  /* 0x00022400ff5a7b82 */ /* 0x000f300000000a00 */
[----:B------:R-:W1:Y:S08]  /*5870*/  LDC.64 R86, c[0x0][0x8b0] ;  /* 0x00022c00ff567b82 */ /* 0x000e700000000a00 */
[----:B------:R-:W1:Y:S08]  /*5880*/  LDC.64 R84, c[0x0][0x8a8] ;  /* 0x00022a00ff547b82 */ /* 0x000e700000000a00 */
[----:B--23--:R-:W1:Y:S02]  /*5890*/  LDC R98, c[0x0][0x374] ;  /* 0x0000dd00ff627b82 */ /* 0x00ce640000000800 */
.L_x_149:
[----:B------:R-:W-:Y:S02]  /*58a0*/  LEA R0, R113, UR44, 0x3 ;  /* 0x0000002c71007c11 */ /* 0x000fe4000f8e18ff */
[----:B------:R-:W-:Y:S02]  /*58b0*/  SHF.L.U32 R2, R103, 0x1f, RZ ;  /* 0x0000001f67027819 */ /* 0x000fe400000006ff */
[----:B-1----:R-:W-:Y:S02]  /*58c0*/  LEA R16, R113, UR44, 0x4 ;  /* 0x0000002c71107c11 */ /* 0x002fe4000f8e20ff */
[----:B------:R-:W2:Y:S02]  /*58d0*/  SYNCS.PHASECHK.TRANS64.TRYWAIT P0, [R0+URZ+0xd0], R2 ;  /* 0x0000d002000075a7 */ /* 0x000ea400080011ff */
[----:B--2-4-:R-:W-:Y:S05]  /*58e0*/  @!P0 BRA `(.L_x_105) ;  /* 0x0000004c00808947 */ /* 0x014fea0003800000 */
.L_x_208:
[----:B------:R-:W3:Y:S01]  /*58f0*/  LDC.64 R10, c[0x0][0xb10] ;  /* 0x0002c400ff0a7b82 */ /* 0x000ee20000000a00 */
[----:B------:R-:W4:Y:S01]  /*5900*/  LDS.128 R16, [R16+0x160] ;  /* 0x0001600010107984 */ /* 0x000f220000000c00 */
[----:B-1----:R-:W-:Y:S01]  /*5910*/  ISETP.NE.AND P1, PT, R41, 0x1, PT ;  /* 0x000000012900780c */ /* 0x002fe20003f25270 */
[----:B--2---:R-:W-:Y:S01]  /*5920*/  VIADD R0, R0, 0xe0 ;  /* 0x000000e000007836 */ /* 0x004fe20000000000 */
[----:B------:R-:W-:Y:S04]  /*5930*/  ISETP.GE.AND P0, PT, R40, 0x1, PT ;  /* 0x000000012800780c */ /* 0x000fe80003f06270 */
[----:B------:R-:W1:Y:S01]  /*5940*/  LDC.64 R8, c[0x0][0xb18] ;  /* 0x0002c600ff087b82 */ /* 0x000e620000000a00 */
[----:B------:R-:W-:Y:S01]  /*5950*/  PRMT R0, RZ, 0x654, R0 ;  /* 0x00000654ff007816 */ /* 0x000fe20000000000 */
[----:B------:R-:W-:Y:S01]  /*5960*/  @!PT LDS RZ, [RZ] ;  /* 0x00000000fffff984 */ /* 0x000fe20000000800 */
[----:B------:R-:W-:Y:S01]  /*5970*/  @!PT LDS RZ, [RZ] ;  /* 0x00000000fffff984 */ /* 0x000fe20000000800 */
[----:B------:R-:W-:Y:S01]  /*5980*/  @!PT LDS RZ, [RZ] ;  /* 0x00000000fffff984 */ /* 0x000fe20000000800 */
[----:B------:R-:W-:Y:S01]  /*5990*/  @!PT LDS RZ, [RZ] ;  /* 0x00000000fffff984 */ /* 0x000fe20000000800 */
[----:B------:R2:W-:Y:S06]  /*59a0*/  MEMBAR.ALL.CTA ;  /* 0x0000000000007992 */ /* 0x0005ec0000008000 */
[----:B--2---:R-:W2:Y:S01]  /*59b0*/  FENCE.VIEW.ASYNC.S ;  /* 0x00000000000073c6 */ /* 0x004ea20000000000 */
[----:B------:R-:W1:Y:S08]  /*59c0*/  @!P1 LDC R12, c[0x0][0xb20] ;  /* 0x0002c800ff0c9b82 */ /* 0x000e700000000800 */
[----:B------:R-:W1:Y:S01]  /*59d0*/  @!P1 LDC R7, c[0x0][0xb0c] ;  /* 0x0002c300ff079b82 */ /* 0x000e620000000800 */
[----:B--2---:R2:W-:Y:S01]  /*59e0*/  SYNCS.ARRIVE.TRANS64.RED.A1T0 RZ, [R0+URZ], RZ ;  /* 0x000000ff00ff79a7 */ /* 0x0045e200081004ff */
[----:B----4-:R-:W-:Y:S04]  /*59f0*/  LOP3.LUT P4, RZ, R18, 0x1, RZ, 0xc0, !PT ;  /* 0x0000000112ff7812 */ /* 0x010fe8000788c0ff */
[----:B------:R-:W-:Y:S09]  /*5a00*/  P2R R111, PR, RZ, 0x10 ;  /* 0x00000010ff6f7803 */ /* 0x000ff20000000000 */
[----:B------:R-:W-:Y:S02]  /*5a10*/  @P4 MOV R44, R16 ;  /* 0x00000010002c4202 */ /* 0x000fe40000000f00 */
[----:B------:R-:W-:Y:S01]  /*5a20*/  @P4 LOP3.LUT R43, R17, 0xffff, RZ, 0xc0, !PT ;  /* 0x0000ffff112b4812 */ /* 0x000fe200078ec0ff */
[----:B--23--:R-:W-:Y:S06]  /*5a30*/  @!P0 BRA `(.L_x_106) ;  /* 0x0000000000a48947 */ /* 0x00cfec0003800000 */
[----:B------:R-:W-:Y:S01]  /*5a40*/  IMAD.HI.U32 R0, R98, R39, RZ ;  /* 0x0000002762007227 */ /* 0x000fe200078e00ff */
[----:B------:R-:W-:Y:S02]  /*5a50*/  ISETP.NE.AND P0, PT, R38, 0x1, PT ;  /* 0x000000012600780c */ /* 0x000fe40003f05270 */
[----:B------:R-:W-:Y:S01]  /*5a60*/  ISETP.NE.AND P2, PT, R40, 0x1, PT ;  /* 0x000000012800780c */ /* 0x000fe20003f45270 */
[----:B------:R-:W-:Y:S01]  /*5a70*/  IMAD.HI.U32 R4, R99, R92, RZ ;  /* 0x0000005c63047227 */ /* 0x000fe200078e00ff */
[----:B------:R-:W-:Y:S02]  /*5a80*/  SHF.R.U32.HI R0, RZ, R97, R0 ;  /* 0x00000061ff007219 */ /* 0x000fe40000011600 */
[----:B------:R-:W-:Y:S01]  /*5a90*/  ISETP.NE.AND P3, PT, R42, 0x1, PT ;  /* 0x000000012a00780c */ /* 0x000fe20003f65270 */
[----:B------:R-:W-:Y:S01]  /*5aa0*/  IMAD.HI.U32 R6, R43, R39, RZ ;  /* 0x000000272b067227 */ /* 0x000fe200078e00ff */
[-C--:B------:R-:W-:Y:S02]  /*5ab0*/  SHF.R.U32.HI R4, RZ, R93.reuse, R4 ;  /* 0x0000005dff047219 */ /* 0x080fe40000011604 */
[----:B------:R-:W-:Y:S01]  /*5ac0*/  SEL R0, R98, R0, !P0 ;  /* 0x0000000062007207 */ /* 0x000fe20004000000 */
[----:B------:R-:W-:Y:S01]  /*5ad0*/  IMAD.HI.U32 R5, R44, R92, RZ ;  /* 0x0000005c2c057227 */ /* 0x000fe200078e00ff */
[----:B------:R-:W-:Y:S03]  /*5ae0*/  SEL R4, R99, R4, !P3 ;  /* 0x0000000463047207 */ /* 0x000fe60005800000 */
[-C--:B------:R-:W-:Y:S01]  /*5af0*/  IMAD.HI.U32 R3, R0, R36.reuse, RZ ;  /* 0x0000002400037227 */ /* 0x080fe200078e00ff */
[----:B------:R-:W-:Y:S03]  /*5b00*/  SHF.R.U32.HI R5, RZ, R93, R5 ;  /* 0x0000005dff057219 */ /* 0x000fe60000011605 */
[----:B------:R-:W-:Y:S01]  /*5b10*/  IMAD.HI.U32 R2, R4, R36, RZ ;  /* 0x0000002404027227 */ /* 0x000fe200078e00ff */
[----:B------:R-:W-:Y:S02]  /*5b20*/  @P2 SHF.R.U32.HI R0, RZ, R37, R3 ;  /* 0x00000025ff002219 */ /* 0x000fe40000011603 */
[----:B------:R-:W-:Y:S02]  /*5b30*/  SHF.R.U32.HI R3, RZ, R97, R6 ;  /* 0x00000061ff037219 */ /* 0x000fe40000011606 */
[----:B------:R-:W-:Y:S01]  /*5b40*/  @P2 SHF.R.U32.HI R4, RZ, R37, R2 ;  /* 0x00000025ff042219 */ /* 0x000fe20000011602 */
[----:B------:R-:W-:Y:S01]  /*5b50*/  IMAD R0, R40, R0, RZ ;  /* 0x0000000028007224 */ /* 0x000fe200078e02ff */
[----:B------:R-:W-:Y:S02]  /*5b60*/  SEL R3, R43, R3, !P0 ;  /* 0x000000032b037207 */ /* 0x000fe40004000000 */
[----:B------:R-:W-:Y:S01]  /*5b70*/  SEL R2, R44, R5, !P3 ;  /* 0x000000052c027207 */ /* 0x000fe20005800000 */
[----:B------:R-:W-:Y:S01]  /*5b80*/  IMAD R5, R40, R4, RZ ;  /* 0x0000000428057224 */ /* 0x000fe200078e02ff */
[C---:B------:R-:W-:Y:S01]  /*5b90*/  ISETP.GE.AND P0, PT, R3.reuse, R0, PT ;  /* 0x000000000300720c */ /* 0x040fe20003f06270 */
[C---:B------:R-:W-:Y:S03]  /*5ba0*/  IMAD.HI.U32 R0, R3.reuse, R36, RZ ;  /* 0x0000002403007227 */ /* 0x040fe600078e00ff */
[C---:B------:R-:W-:Y:S02]  /*5bb0*/  ISETP.GE.OR P0, PT, R2.reuse, R5, P0 ;  /* 0x000000050200720c */ /* 0x040fe40000706670 */
[----:B------:R-:W-:Y:S04]  /*5bc0*/  SHF.R.U32.HI R0, RZ, R37, R0 ;  /* 0x00000025ff007219 */ /* 0x000fe80000011600 */
[C---:B------:R-:W-:Y:S05]  /*5bd0*/  SEL R6, R3.reuse, R0, !P2 ;  /* 0x0000000003067207 */ /* 0x040fea0005000000 */
        /* <DEDUP_REMOVED lines=14> */
[----:B------:R-:W-:Y:S07]  /*5cc0*/  IMAD R43, R3, R38, R43 ;  /* 0x00000026032b7224 */ /* 0x000fee00078e022b */
.L_x_106:
[----:B-1----:R-:W-:Y:S01]  /*5cd0*/  @!P1 ISETP.NE.AND P0, PT, R8, 0x1, PT ;  /* 0x000000010800980c */ /* 0x002fe20003f05270 */
[----:B------:R-:W-:Y:S01]  /*5ce0*/  @!P1 IMAD.HI.U32 R2, R43, R9, RZ ;  /* 0x000000092b029227 */ /* 0x000fe200078e00ff */
[----:B------:R-:W-:Y:S01]  /*5cf0*/  R2UR UR42, R14 ;  /* 0x000000000e2a72ca */ /* 0x000fe200000e0000 */
[----:B------:R-:W-:Y:S01]  /*5d00*/  BSSY.RECONVERGENT B6, `(.L_x_107) ;  /* 0x0000031000067945 */ /* 0x000fe20003800200 */
[----:B------:R-:W-:Y:S01]  /*5d10*/  R2UR UR41, R15 ;  /* 0x000000000f2972ca */ /* 0x000fe200000e0000 */
[C---:B------:R-:W-:Y:S01]  /*5d20*/  @!P1 IMAD.HI.U32 R0, R44.reuse, R10, RZ ;  /* 0x0000000a2c009227 */ /* 0x040fe200078e00ff */
[----:B------:R-:W-:Y:S02]  /*5d30*/  @!P1 SHF.R.U32.HI R2, RZ, R12, R2 ;  /* 0x0000000cff029219 */ /* 0x000fe40000011602 */
[----:B------:R-:W-:Y:S01]  /*5d40*/  @!P1 ISETP.NE.AND P2, PT, R7, 0x1, PT ;  /* 0x000000010700980c */ /* 0x000fe20003f45270 */
[----:B------:R-:W-:Y:S01]  /*5d50*/  VIADD R113, R113, 0x1 ;  /* 0x0000000171717836 */ /* 0x000fe20000000000 */
[----:B------:R-:W-:Y:S02]  /*5d60*/  @!P1 SEL R2, R43, R2, !P0 ;  /* 0x000000022b029207 */ /* 0x000fe40004000000 */
[----:B------:R-:W-:Y:S02]  /*5d70*/  @!P1 SHF.R.U32.HI R0, RZ, R11, R0 ;  /* 0x0000000bff009219 */ /* 0x000fe40000011600 */
[----:B------:R-:W-:Y:S01]  /*5d80*/  LOP3.LUT P0, RZ, R101, 0x1b0, RZ, 0xc0, !PT ;  /* 0x000001b065ff7812 */ /* 0x000fe2000780c0ff */
[----:B------:R-:W-:Y:S01]  /*5d90*/  USHF.L.U32 UR42, UR42, 0x6, URZ ;  /* 0x000000062a2a7899 */ /* 0x000fe200080006ff */
[----:B------:R-:W-:Y:S01]  /*5da0*/  @!P1 SEL R3, R44, R0, !P2 ;  /* 0x000000002c039207 */ /* 0x000fe20005000000 */
[----:B------:R-:W-:Y:S01]  /*5db0*/  USHF.L.U32 UR41, UR41, 0x8, URZ ;  /* 0x0000000829297899 */ /* 0x000fe200080006ff */
[----:B------:R-:W-:Y:S03]  /*5dc0*/  @P4 SHF.R.U32.HI R102, RZ, 0x10, R17 ;  /* 0x00000010ff664819 */ /* 0x000fe60000011611 */
[----:B------:R-:W-:Y:S02]  /*5dd0*/  @!P1 IMAD.IADD R0, R2, 0x1, -R3 ;  /* 0x0000000102009824 */ /* 0x000fe400078e0a03 */
[----:B------:R-:W-:Y:S02]  /*5de0*/  @!P1 IMAD.IADD R2, R3, 0x1, -R2 ;  /* 0x0000000103029824 */ /* 0x000fe400078e0a02 */
[----:B------:R-:W-:Y:S02]  /*5df0*/  @!P1 IMAD R44, R0, R7, R44 ;  /* 0x00000007002c9224 */ /* 0x000fe400078e022c */
[----:B------:R-:W-:Y:S01]  /*5e00*/  @!P1 IMAD R43, R2, R8, R43 ;  /* 0x00000008022b9224 */ /* 0x000fe200078e022b */
[----:B------:R-:W-:Y:S06]  /*5e10*/  @!P0 BRA `(.L_x_108) ;  /* 0x00000000007c8947 */ /* 0x000fec0003800000 */
[----:B------:R-:W1:Y:S01]  /*5e20*/  LDCU.64 UR8, c[0x4][0x80] ;  /* 0x01001000ff0877ac */ /* 0x000e620008000a00 */
[----:B------:R-:W-:Y:S01]  /*5e30*/  MOV R2, 0x0 ;  /* 0x0000000000027802 */ /* 0x000fe20000000f00 */
[----:B------:R-:W-:Y:S02]  /*5e40*/  HFMA2 R12, -RZ, RZ, 0, 5.9604644775390625e-08 ;  /* 0x00000001ff0c7431 */ /* 0x000fe400000001ff */
[----:B------:R-:W-:Y:S01]  /*5e50*/  IMAD.MOV.U32 R8, RZ, RZ, 0x70 ;  /* 0x00000070ff087424 */ /* 0x000fe200078e00ff */
[----:B------:R2:W3:Y:S01]  /*5e60*/  LDC.64 R14, c[0x4][R2] ;  /* 0x01000000020e7b82 */ /* 0x0004e20000000a00 */
[----:B------:R-:W4:Y:S01]  /*5e70*/  LDCU.64 UR6, c[0x4][0x88] ;  /* 0x01001100ff0677ac */ /* 0x000f220008000a00 */
[----:B------:R-:W-:Y:S01]  /*5e80*/  IMAD.MOV.U32 R13, RZ, RZ, RZ ;  /* 0x000000ffff0d7224 */ /* 0x000fe200078e00ff */
[----:B------:R-:W2:Y:S01]  /*5e90*/  LDCU.64 UR4, c[0x4][0x8] ;  /* 0x01000100ff0477ac */ /* 0x000ea20008000a00 */
[----:B-1----:R-:W-:Y:S01]  /*5ea0*/  MOV R5, UR9 ;  /* 0x0000000900057c02 */ /* 0x002fe20008000f00 */
[----:B------:R-:W-:Y:S01]  /*5eb0*/  IMAD.U32 R4, RZ, RZ, UR8 ;  /* 0x00000008ff047e24 */ /* 0x000fe2000f8e00ff */
[----:B----4-:R-:W-:Y:S01]  /*5ec0*/  MOV R7, UR7 ;  /* 0x0000000700077c02 */ /* 0x010fe20008000f00 */
[----:B------:R-:W-:Y:S01]  /*5ed0*/  IMAD.U32 R6, RZ, RZ, UR6 ;  /* 0x00000006ff067e24 */ /* 0x000fe2000f8e00ff */
[----:B--2---:R-:W-:Y:S01]  /*5ee0*/  MOV R11, UR5 ;  /* 0x00000005000b7c02 */ /* 0x004fe20008000f00 */
[----:B------:R-:W-:Y:S02]  /*5ef0*/  IMAD.U32 R10, RZ, RZ, UR4 ;  /* 0x00000004ff0a7e24 */ /* 0x000fe4000f8e00ff */
[----:B------:R-:W-:Y:S07]  /*5f00*/  LEPC R20, `(.L_x_109) ;  /* 0x000000001014794e */ /* 0x000fee0000000000 */
[----:B---3-5:R-:W-:Y:S05]  /*5f10*/  CALL.ABS.NOINC R14 ;  /* 0x000000000e007343 */ /* 0x028fea0003c00000 */
.L_x_109:
[----:B------:R-:W1:Y:S01]  /*5f20*/  LDCU.64 UR8, c[0x4][0x80] ;  /* 0x01001000ff0877ac */ /* 0x000e620008000a00 */
[----:B------:R-:W2:Y:S01]  /*5f30*/  LDC.64 R2, c[0x4][R2] ;  /* 0x0100000002027b82 */ /* 0x000ea20000000a00 */
[----:B------:R-:W-:Y:S02]  /*5f40*/  HFMA2 R12, -RZ, RZ, 0, 5.9604644775390625e-08 ;  /* 0x00000001ff0c7431 */ /* 0x000fe400000001ff */
[----:B------:R-:W-:Y:S02]  /*5f50*/  IMAD.MOV.U32 R8, RZ, RZ, 0x70 ;  /* 0x00000070ff087424 */ /* 0x000fe400078e00ff */
[----:B------:R-:W-:Y:S01]  /*5f60*/  IMAD.MOV.U32 R13, RZ, RZ, RZ ;  /* 0x000000ffff0d7224 */ /* 0x000fe200078e00ff */
[----:B------:R-:W3:Y:S01]  /*5f70*/  LDCU.64 UR6, c[0x4][0x88] ;  /* 0x01001100ff0677ac */ /* 0x000ee20008000a00 */
[----:B------:R-:W4:Y:S01]  /*5f80*/  LDCU.64 UR4, c[0x4][0x8] ;  /* 0x01000100ff0477ac */ /* 0x000f220008000a00 */
[----:B-1----:R-:W-:Y:S02]  /*5f90*/  MOV R4, UR8 ;  /* 0x0000000800047c02 */ /* 0x002fe40008000f00 */
[----:B------:R-:W-:Y:S02]  /*5fa0*/  MOV R5, UR9 ;  /* 0x0000000900057c02 */ /* 0x000fe40008000f00 */
[----:B---3--:R-:W-:Y:S01]  /*5fb0*/  MOV R7, UR7 ;  /* 0x0000000700077c02 */ /* 0x008fe20008000f00 */
[----:B------:R-:W-:Y:S01]  /*5fc0*/  IMAD.U32 R6, RZ, RZ, UR6 ;  /* 0x00000006ff067e24 */ /* 0x000fe2000f8e00ff */
[----:B----4-:R-:W-:Y:S01]  /*5fd0*/  MOV R11, UR5 ;  /* 0x00000005000b7c02 */ /* 0x010fe20008000f00 */
[----:B------:R-:W-:Y:S02]  /*5fe0*/  IMAD.U32 R10, RZ, RZ, UR4 ;  /* 0x00000004ff0a7e24 */ /* 0x000fe4000f8e00ff */
[----:B------:R-:W-:Y:S07]  /*5ff0*/  LEPC R20, `(.L_x_108) ;  /* 0x000000001014794e */ /* 0x000fee0000000000 */
[----:B--2---:R-:W-:Y:S05]  /*6000*/  CALL.ABS.NOINC R2 ;  /* 0x0000000002007343 */ /* 0x004fea0003c00000 */
.L_x_108:
[----:B------:R-:W-:Y:S05]  /*6010*/  BSYNC.RECONVERGENT B6 ;  /* 0x0000000000067941 */ /* 0x000fea0003800200 */
.L_x_107:
[----:B------:R-:W-:Y:S02]  /*6020*/  ISETP.NE.U32.AND P4, PT, R90, RZ, PT ;  /* 0x000000ff5a00720c */ /* 0x000fe40003f85070 */
[----:B------:R-:W-:Y:S02]  /*6030*/  ISETP.NE.U32.AND P1, PT, R86, RZ, PT ;  /* 0x000000ff5600720c */ /* 0x000fe40003f25070 */
[----:B------:R-:W-:Y:S02]  /*6040*/  ISETP.NE.AND.EX P4, PT, R91, RZ, PT, P4 ;  /* 0x000000ff5b00720c */ /* 0x000fe40003f85340 */
[----:B------:R-:W-:Y:S02]  /*6050*/  PLOP3.LUT P0, PT, PT, PT, PT, 0x8, 0x80 ;  /* 0x000000000080781c */ /* 0x000fe40003f0e170 */
[----:B------:R-:W-:Y:S02]  /*6060*/  ISETP.NE.AND.EX P1, PT, R87, RZ, PT, P1 ;  /* 0x000000ff5700720c */ /* 0x000fe40003f25310 */
[----:B------:R-:W-:Y:S02]  /*6070*/  P2R R115, PR, RZ, 0x1 ;  /* 0x00000001ff737803 */ /* 0x000fe40000000000 */
[----:B------:R-:W-:Y:S05]  /*6080*/  LOP3.LUT R105, R105, 0x1, RZ, 0x3c, !PT ;  /* 0x0000000169697812 */ /* 0x000fea00078e3cff */
[----:B------:R-:W-:Y:S05]  /*6090*/  @!P4 BRA `(.L_x_110) ;  /* 0x00000000002cc947 */ /* 0x000fea0003800000 */
[----:B------:R-:W-:Y:S01]  /*60a0*/  ISETP.NE.U32.AND P0, PT, R88, RZ, PT ;  /* 0x000000ff5800720c */ /* 0x000fe20003f05070 */
[----:B------:R-:W-:Y:S03]  /*60b0*/  IMAD.MOV.U32 R96, RZ, RZ, 0x1 ;  /* 0x00000001ff607424 */ /* 0x000fe600078e00ff */
[----:B------:R-:W-:Y:S11]  /*60c0*/  ISETP.NE.AND.EX P0, PT, R89, RZ, PT, P0 ;  /* 0x000000ff5900720c */ /* 0x000ff60003f05300 */
[----:B------:R-:W-:Y:S02]  /*60d0*/  @!UPT UIADD3 URZ, UPT, UPT, URZ, URZ, URZ ;  /* 0x000000fffffff290 */ /* 0x000fe4000fffe0ff */
[----:B------:R-:W1:Y:S01]  /*60e0*/  @P0 LDC.64 R2, c[0x0][0x888] ;  /* 0x00022200ff020b82 */ /* 0x000e620000000a00 */
[----:B------:R-:W-:Y:S04]  /*60f0*/  @P0 IMAD R0, R90, UR36, RZ ;  /* 0x000000245a000c24 */ /* 0x000fe8000f8e02ff */
[----:B-1----:R-:W-:Y:S04]  /*6100*/  @P0 IMAD.WIDE R2, R0, 0x4, R2 ;  /* 0x0000000400020825 */ /* 0x002fe800078e0202 */
[----:B------:R-:W-:Y:S01]  /*6110*/  HFMA2 R0, -RZ, RZ, 0, 5.9604644775390625e-08 ;  /* 0x00000001ff007431 */ /* 0x000fe200000001ff */
[----:B-----5:R1:W5:Y:S04]  /*6120*/  @P0 LDG.E R49, desc[UR46][R2.64] ;  /* 0x0000002e02310981 */ /* 0x020368000c1e1900 */
[----:B------:R-:W-:Y:S01]  /*6130*/  @!P0 PRMT R96, R0, 0x7610, R96 ;  /* 0x0000761000608816 */ /* 0x000fe20000000060 */
[----:B-1----:R-:W2:Y:S06]  /*6140*/  @!P0 LDC R49, c[0x0][0x880] ;  /* 0x00022000ff318b82 */ /* 0x002eac0000000800 */
.L_x_110:
[----:B------:R-:W-:Y:S05]  /*6150*/  @!P1 BRA `(.L_x_111) ;  /* 0x0000000000209947 */ /* 0x000fea0003800000 */
[----:B------:R-:W-:Y:S04]  /*6160*/  ISETP.NE.U32.AND P0, PT, R84, RZ, PT ;  /* 0x000000ff5400720c */ /* 0x000fe80003f05070 */
[----:B------:R-:W-:Y:S11]  /*6170*/  ISETP.NE.AND.EX P0, PT, R85, RZ, PT, P0 ;  /* 0x000000ff5500720c */ /* 0x000ff60003f05300 */
[----:B------:R-:W-:Y:S02]  /*6180*/  @!UPT UIADD3 URZ, UPT, UPT, URZ, URZ, URZ ;  /* 0x000000fffffff290 */ /* 0x000fe4000fffe0ff */
[----:B------:R-:W1:Y:S01]  /*6190*/  @P0 LDC.64 R2, c[0x0][0x8a8] ;  /* 0x00022a00ff020b82 */ /* 0x000e620000000a00 */
[----:B------:R-:W-:Y:S04]  /*61a0*/  @P0 IMAD R0, R86, UR36, RZ ;  /* 0x0000002456000c24 */ /* 0x000fe8000f8e02ff */
[----:B-1----:R-:W-:Y:S05]  /*61b0*/  @P0 IMAD.WIDE R2, R0, 0x4, R2 ;  /* 0x0000000400020825 */ /* 0x002fea00078e0202 */
[----:B-----5:R1:W5:Y:S02]  /*61c0*/  @P0 LDG.E R47, desc[UR46][R2.64] ;  /* 0x0000002e022f0981 */ /* 0x020364000c1e1900 */
[----:B-1----:R-:W3:Y:S02]  /*61d0*/  @!P0 LDC R47, c[0x0][0x8a0] ;  /* 0x00022800ff2f8b82 */ /* 0x002ee40000000800 */
.L_x_111:
[----:B------:R-:W-:Y:S01]  /*61e0*/  UISETP.NE.AND UP0, UPT, UR48, URZ, UPT ;  /* 0x000000ff3000728c */ /* 0x000fe2000bf05270 */
[----:B------:R-:W-:Y:S08]  /*61f0*/  ISETP.NE.AND P5, PT, R115, RZ, PT ;  /* 0x000000ff7300720c */ /* 0x000ff00003fa5270 */
[----:B------:R-:W-:Y:S05]  /*6200*/  BRA.U !UP0, `(.L_x_112) ;  /* 0x0000000108407547 */ /* 0x000fea000b800000 */
[----:B------:R-:W-:Y:S02]  /*6210*/  ISETP.NE.U32.AND P0, PT, R90, RZ, PT ;  /* 0x000000ff5a00720c */ /* 0x000fe40003f05070 */
[----:B------:R-:W-:Y:S02]  /*6220*/  PLOP3.LUT P1, PT, PT, PT, PT, 0x80, 0x8 ;  /* 0x000000000008781c */ /* 0x000fe40003f2f070 */
[----:B------:R-:W-:Y:S11]  /*6230*/  ISETP.NE.AND.EX P0, PT, R91, RZ, PT, P0 ;  /* 0x000000ff5b00720c */ /* 0x000ff60003f05300 */
[----:B------:R-:W-:Y:S02]  /*6240*/  @!UPT UIADD3 URZ, UPT, UPT, URZ, URZ, URZ ;  /* 0x000000fffffff290 */ /* 0x000fe4000fffe0ff */
[----:B------:R-:W-:Y:S01]  /*6250*/  @P0 LOP3.LUT P2, RZ, R96, 0xff, RZ, 0xc0, !PT ;  /* 0x000000ff60ff0812 */ /* 0x000fe2000784c0ff */
[----:B------:R-:W1:Y:S01]  /*6260*/  @P0 LDC.64 R2, c[0x0][0x888] ;  /* 0x00022200ff020b82 */ /* 0x000e620000000a00 */
[C---:B--2--5:R-:W-:Y:S02]  /*6270*/  @!P0 FSETP.EQ.AND P5, PT, R49.reuse, RZ, PT ;  /* 0x000000ff3100820b */ /* 0x064fe40003fa2000 */
[----:B------:R-:W-:Y:S02]  /*6280*/  @P0 PLOP3.LUT P1, PT, P2, PT, PT, 0x80, 0x8 ;  /* 0x000000000008081c */ /* 0x000fe4000172f070 */
[----:B------:R-:W-:Y:S04]  /*6290*/  @P0 FSETP.NEU.AND P2, PT, R49, RZ, PT ;  /* 0x000000ff3100020b */ /* 0x000fe80003f4d000 */
[----:B------:R-:W-:Y:S02]  /*62a0*/  @P0 SEL R0, RZ, 0xffffffff, P2 ;  /* 0xffffffffff000807 */ /* 0x000fe40001000000 */
[----:B-1----:R-:W-:Y:S04]  /*62b0*/  @P0 ISETP.NE.U32.AND P3, PT, R2, RZ, PT ;  /* 0x000000ff0200020c */ /* 0x002fe80003f65070 */
[----:B------:R-:W-:Y:S04]  /*62c0*/  @P0 ISETP.NE.AND.EX P3, PT, R3, RZ, PT, P3 ;  /* 0x000000ff0300020c */ /* 0x000fe80003f65330 */
[----:B------:R-:W-:Y:S04]  /*62d0*/  @!P1 SEL R0, RZ, 0xffffffff, P3 ;  /* 0xffffffffff009807 */ /* 0x000fe80001800000 */
[----:B------:R-:W-:Y:S04]  /*62e0*/  @P0 LOP3.LUT R0, R0, 0x1, RZ, 0xc0, !PT ;  /* 0x0000000100000812 */ /* 0x000fe800078ec0ff */
[----:B------:R-:W-:Y:S04]  /*62f0*/  @P0 ISETP.EQ.U32.AND P5, PT, R0, 0x1, PT ;  /* 0x000000010000080c */ /* 0x000fe80003fa2070 */
[----:B------:R-:W-:Y:S09]  /*6300*/  P2R R115, PR, RZ, 0x20 ;  /* 0x00000020ff737803 */ /* 0x000ff20000000000 */
.L_x_112:
[----:B------:R-:W-:Y:S01]  /*6310*/  @!P5 SHF.L.U32 R0, R105, 0x1f, RZ ;  /* 0x0000001f6900d819 */ /* 0x000fe200000006ff */
[----:B------:R-:W-:Y:S01]  /*6320*/  BSSY B1, `(.L_x_113) ;  /* 0x0000033000017945 */ /* 0x000fe20003800000 */
[C---:B------:R-:W-:Y:S01]  /*6330*/  LEA R116, R45.reuse, UR44, 0x3 ;  /* 0x0000002c2d747c11 */ /* 0x040fe2000f8e18ff */
[----:B------:R-:W-:Y:S01]  /*6340*/  IMAD.MOV.U32 R61, RZ, RZ, 0x1 ;  /* 0x00000001ff3d7424 */ /* 0x000fe200078e00ff */
[----:B------:R1:W4:Y:S01]  /*6350*/  @!P5 SYNCS.PHASECHK.TRANS64.TRYWAIT P1, [UR44+0x80], R0 ;  /* 0x00008000ff00d5a7 */ /* 0x000322000802112c */
[----:B------:R-:W-:Y:S01]  /*6360*/  ISETP.NE.U32.AND P3, PT, RZ, UR38, PT ;  /* 0x00000026ff007c0c */ /* 0x000fe2000bf65070 */
[----:B------:R-:W-:Y:S01]  /*6370*/  IMAD R48, R45, 0x80, R46 ;  /* 0x000000802d307824 */ /* 0x000fe200078e022e */
[----:B--2--5:R-:W-:Y:S01]  /*6380*/  FSETP.NEU.AND P2, PT, R49, RZ, PT ;  /* 0x000000ff3100720b */ /* 0x024fe20003f4d000 */
[----:B------:R-:W-:Y:S01]  /*6390*/  IMAD R114, R109, -0x10, R107 ;  /* 0xfffffff06d727824 */ /* 0x000fe200078e026b */
[----:B------:R-:W-:Y:S01]  /*63a0*/  ISETP.NE.AND.EX P3, PT, RZ, UR39, PT, P3 ;  /* 0x00000027ff007c0c */ /* 0x000fe2000bf65330 */
[----:B------:R-:W-:Y:S01]  /*63b0*/  IMAD.MOV.U32 R60, RZ, RZ, RZ ;  /* 0x000000ffff3c7224 */ /* 0x000fe200078e00ff */
[----:B------:R-:W-:Y:S02]  /*63c0*/  SEL R2, RZ, 0xffffffff, P2 ;  /* 0xffffffffff027807 */ /* 0x000fe40001000000 */
[----:B------:R-:W-:Y:S02]  /*63d0*/  CS2R R82, SRZ ;  /* 0x0000000000527805 */ /* 0x000fe4000001ff00 */
[----:B------:R-:W-:Y:S02]  /*63e0*/  SEL R3, RZ, 0xffffffff, P3 ;  /* 0xffffffffff037807 */ /* 0x000fe40001800000 */
[----:B------:R-:W-:Y:S02]  /*63f0*/  CS2R R80, SRZ ;  /* 0x0000000000507805 */ /* 0x000fe4000001ff00 */
[----:B------:R-:W-:Y:S02]  /*6400*/  LOP3.LUT P3, R112, R96, 0xff, RZ, 0xc0, !PT ;  /* 0x000000ff60707812 */ /* 0x000fe4000786c0ff */
[----:B------:R-:W-:Y:S02]  /*6410*/  CS2R R74, SRZ ;  /* 0x00000000004a7805 */ /* 0x000fe4000001ff00 */
[----:B------:R-:W-:Y:S02]  /*6420*/  CS2R R72, SRZ ;  /* 0x0000000000487805 */ /* 0x000fe4000001ff00 */
[----:B------:R-:W-:Y:S02]  /*6430*/  CS2R R66, SRZ ;  /* 0x0000000000427805 */ /* 0x000fe4000001ff00 */
[----:B------:R-:W-:Y:S02]  /*6440*/  @P4 SEL R2, R3, R2, !P3 ;  /* 0x0000000203024207 */ /* 0x000fe40005800000 */
[----:B------:R-:W-:Y:S02]  /*6450*/  CS2R R64, SRZ ;  /* 0x0000000000407805 */ /* 0x000fe4000001ff00 */
[----:B------:R-:W-:Y:S02]  /*6460*/  CS2R R58, SRZ ;  /* 0x00000000003a7805 */ /* 0x000fe4000001ff00 */
[----:B------:R-:W-:Y:S02]  /*6470*/  CS2R R56, SRZ ;  /* 0x0000000000387805 */ /* 0x000fe4000001ff00 */
[----:B------:R-:W-:Y:S02]  /*6480*/  LOP3.LUT R2, R2, 0x1, RZ, 0xc0, !PT ;  /* 0x0000000102027812 */ /* 0x000fe400078ec0ff */
[----:B-1----:R-:W-:Y:S02]  /*6490*/  SHF.L.U32 R0, R104, 0x1f, RZ ;  /* 0x0000001f68007819 */ /* 0x002fe400000006ff */
[----:B------:R-:W-:Y:S02]  /*64a0*/  ISETP.NE.U32.AND P2, PT, R2, 0x1, PT ;  /* 0x000000010200780c */ /* 0x000fe40003f45070 */
[----:B------:R1:W2:Y:S02]  /*64b0*/  SYNCS.PHASECHK.TRANS64.TRYWAIT P0, [R116+URZ+0xf0], R0 ;  /* 0x0000f000740075a7 */ /* 0x0002a400080011ff */
[----:B------:R-:W-:Y:S02]  /*64c0*/  P2R R62, PR, RZ, 0x4 ;  /* 0x00000004ff3e7803 */ /* 0x000fe40000000000 */
[----:B----4-:R-:W-:Y:S01]  /*64d0*/  @!P5 SEL R61, RZ, 0x1, !P1 ;  /* 0x00000001ff3dd807 */ /* 0x010fe20004800000 */
[----:B-1----:R-:W-:Y:S06]  /*64e0*/  @P5 BRA `(.L_x_114) ;  /* 0x0000000000585947 */ /* 0x002fec0003800000 */
[----:B------:R-:W-:Y:S01]  /*64f0*/  IMAD.MOV.U32 R83, RZ, RZ, RZ ;  /* 0x000000ffff537224 */ /* 0x000fe200078e00ff */
[----:B------:R-:W-:Y:S01]  /*6500*/  ISETP.NE.AND P1, PT, R61, RZ, PT ;  /* 0x000000ff3d00720c */ /* 0x000fe20003f25270 */
[----:B------:R-:W-:Y:S01]  /*6510*/  BSSY B0, `(.L_x_115) ;  /* 0x000000c000007945 */ /* 0x000fe20003800000 */
[----:B------:R-:W-:Y:S02]  /*6520*/  CS2R R58, SRZ ;  /* 0x00000000003a7805 */ /* 0x000fe4000001ff00 */
[----:B------:R-:W-:Y:S02]  /*6530*/  CS2R R56, SRZ ;  /* 0x0000000000387805 */ /* 0x000fe4000001ff00 */
[----:B------:R-:W-:Y:S02]  /*6540*/  CS2R R66, SRZ ;  /* 0x0000000000427805 */ /* 0x000fe4000001ff00 */
[----:B------:R-:W-:Y:S02]  /*6550*/  CS2R R64, SRZ ;  /* 0x0000000000407805 */ /* 0x000fe4000001ff00 */
[----:B------:R-:W-:Y:S02]  /*6560*/  CS2R R74, SRZ ;  /* 0x00000000004a7805 */ /* 0x000fe4000001ff00 */
[----:B------:R-:W-:Y:S02]  /*6570*/  CS2R R72, SRZ ;  /* 0x0000000000487805 */ /* 0x000fe4000001ff00 */
[----:B------:R-:W-:Y:S01]  /*6580*/  CS2R R80, SRZ ;  /* 0x0000000000507805 */ /* 0x000fe2000001ff00 */
[----:B------:R-:W-:Y:S06]  /*6590*/  @P1 BRA `(.L_x_116) ;  /* 0x00000000000c1947 */ /* 0x000fec0003800000 */
[----:B------:R-:W-:Y:S04]  /*65a0*/  SHF.L.U32 R3, R105, 0x1f, RZ ;  /* 0x0000001f69037819 */ /* 0x000fe800000006ff */
[----:B------:R-:W1:Y:S02]  /*65b0*/  SYNCS.PHASECHK.TRANS64.TRYWAIT P1, [UR44+0x80], R3 ;  /* 0x00008003ff0075a7 */ /* 0x000e64000802112c */
[----:B-1----:R-:W-:Y:S05]  /*65c0*/  @!P1 BRA `(.L_x_117) ;  /* 0x00000040005c9947 */ /* 0x002fea0003800000 */
.L_x_116:
[----:B------:R-:W-:Y:S05]  /*65d0*/  BSYNC B0 ;  /* 0x0000000000007941 */ /* 0x000fea0003800000 */
.L_x_115:
[----:B------:R-:W-:Y:S01]  /*65e0*/  ISETP.NE.AND P1, PT, R62, RZ, PT ;  /* 0x000000ff3e00720c */ /* 0x000fe20003f25270 */
[----:B------:R-:W-:Y:S11]  /*65f0*/  HFMA2 R60, -RZ, RZ, 0, 5.9604644775390625e-08 ;  /* 0x00000001ff3c7431 */ /* 0x000ff600000001ff */
[----:B------:R-:W-:Y:S01]  /*6600*/  @!UPT UIADD3 URZ, UPT, UPT, URZ, URZ, URZ ;  /* 0x000000fffffff290 */ /* 0x000fe2000fffe0ff */
[----:B------:R4:W1:Y:S04]  /*6610*/  @P1 LDS.128 R56, [R108] ;  /* 0x000000006c381984 */ /* 0x0008680000000c00 */
[----:B------:R4:W1:Y:S04]  /*6620*/  @P1 LDS.128 R64, [R107+0x10] ;  /* 0x000010006b401984 */ /* 0x0008680000000c00 */
[----:B------:R4:W1:Y:S04]  /*6630*/  @P1 LDS.128 R72, [R106+0x20] ;  /* 0x000020006a481984 */ /* 0x0008680000000c00 */
[----:B------:R4:W1:Y:S02]  /*6640*/  @P1 LDS.128 R80, [R114+0x30] ;  /* 0x0000300072501984 */ /* 0x0008640000000c00 */
.L_x_114:
[----:B------:R-:W-:Y:S05]  /*6650*/  BSYNC B1 ;  /* 0x0000000000017941 */ /* 0x000fea0003800000 */
.L_x_113:
[----:B-1----:R-:W-:Y:S04]  /*6660*/  SHF.R.U32.HI R2, RZ, 0x15, R48 ;  /* 0x00000015ff027819 */ /* 0x002fe80000011630 */
[----:B------:R-:W-:Y:S01]  /*6670*/  LOP3.LUT P1, RZ, R2, 0x3, R100, 0x48, !PT ;  /* 0x0000000302ff7812 */ /* 0x000fe20007824864 */
[----:B------:R-:W-:Y:S01]  /*6680*/  @!UPT UIADD3 URZ, UPT, UPT, URZ, URZ, URZ ;  /* 0x000000fffffff290 */ /* 0x000fe2000fffe0ff */
[----:B--2---:R-:W-:Y:S11]  /*6690*/  @P0 BRA `(.L_x_118) ;  /* 0x0000000000080947 */ /* 0x004ff60003800000 */
[----:B------:R-:W1:Y:S02]  /*66a0*/  SYNCS.PHASECHK.TRANS64.TRYWAIT P0, [R116+URZ+0xf0], R0 ;  /* 0x0000f000740075a7 */ /* 0x000e6400080011ff */
[----:B-1----:R-:W-:Y:S05]  /*66b0*/  @!P0 BRA `(.L_x_119) ;  /* 0x0000004000388947 */ /* 0x002fea0003800000 */
.L_x_118:
[----:B------:R-:W-:Y:S05]  /*66c0*/  @!P1 BRA `(.L_x_120) ;  /* 0x0000000000409947 */ /* 0x000fea0003800000 */
[----:B------:R-:W2:Y:S01]  /*66d0*/  LDCU.64 UR8, c[0x4][0x70] ;  /* 0x01000e00ff0877ac */ /* 0x000ea20008000a00 */
[----:B------:R-:W-:Y:S01]  /*66e0*/  MOV R3, 0x0 ;  /* 0x0000000000037802 */ /* 0x000fe20000000f00 */
[----:B------:R-:W-:Y:S02]  /*66f0*/  HFMA2 R12, -RZ, RZ, 0, 5.9604644775390625e-08 ;  /* 0x00000001ff0c7431 */ /* 0x000fe400000001ff */
[----:B------:R-:W-:Y:S02]  /*6700*/  IMAD.MOV.U32 R8, RZ, RZ, 0x192 ;  /* 0x00000192ff087424 */ /* 0x000fe400078e00ff */
[----:B------:R-:W-:Y:S01]  /*6710*/  IMAD.MOV.U32 R13, RZ, RZ, RZ ;  /* 0x000000ffff0d7224 */ /* 0x000fe200078e00ff */
[----:B------:R-:W5:Y:S01]  /*6720*/  LDCU.64 UR6, c[0x4][0x78] ;  /* 0x01000f00ff0677ac */ /* 0x000f620008000a00 */
[----:B------:R-:W1:Y:S01]  /*6730*/  LDC.64 R2, c[0x4][R3] ;  /* 0x0100000003027b82 */ /* 0x000e620000000a00 */
[----:B------:R-:W3:Y:S01]  /*6740*/  LDCU.64 UR4, c[0x4][0x10] ;  /* 0x01000200ff0477ac */ /* 0x000ee20008000a00 */
[----:B--2---:R-:W-:Y:S01]  /*6750*/  MOV R5, UR9 ;  /* 0x0000000900057c02 */ /* 0x004fe20008000f00 */
[----:B------:R-:W-:Y:S01]  /*6760*/  IMAD.U32 R4, RZ, RZ, UR8 ;  /* 0x00000008ff047e24 */ /* 0x000fe2000f8e00ff */
[----:B-----5:R-:W-:Y:S01]  /*6770*/  MOV R7, UR7 ;  /* 0x0000000700077c02 */ /* 0x020fe20008000f00 */
[----:B------:R-:W-:Y:S01]  /*6780*/  IMAD.U32 R6, RZ, RZ, UR6 ;  /* 0x00000006ff067e24 */ /* 0x000fe2000f8e00ff */
[----:B---3--:R-:W-:Y:S01]  /*6790*/  MOV R11, UR5 ;  /* 0x00000005000b7c02 */ /* 0x008fe20008000f00 */
[----:B------:R-:W-:Y:S02]  /*67a0*/  IMAD.U32 R10, RZ, RZ, UR4 ;  /* 0x00000004ff0a7e24 */ /* 0x000fe4000f8e00ff */
[----:B------:R-:W-:Y:S07]  /*67b0*/  LEPC R20, `(.L_x_120) ;  /* 0x000000001014794e */ /* 0x000fee0000000000 */
[----:B-1--4-:R-:W-:Y:S05]  /*67c0*/  CALL.ABS.NOINC R2 ;  /* 0x0000000002007343 */ /* 0x012fea0003c00000 */
.L_x_120:
[----:B------:R-:W-:Y:S05]  /*67d0*/  WARPSYNC.ALL ;  /* 0x0000000000007948 */ /* 0x000fea0003800000 */
[----:B------:R-:W-:Y:S01]  /*67e0*/  R2UR UR4, R48 ;  /* 0x00000000300472ca */ /* 0x000fe200000e0000 */
[--C-:B------:R-:W-:Y:S01]  /*67f0*/  HADD2.F32 R50, -RZ, R56.reuse.H0_H0 ;  /* 0x20000038ff327230 */ /* 0x100fe20000004100 */
[----:B------:R-:W-:Y:S01]  /*6800*/  ISETP.NE.AND P0, PT, R110, RZ, PT ;  /* 0x000000ff6e00720c */ /* 0x000fe20003f05270 */
[----:B------:R-:W-:Y:S01]  /*6810*/  HADD2.F32 R51, -RZ, R56.H1_H1 ;  /* 0x30000038ff337230 */ /* 0x000fe20000004100 */
[----:B------:R-:W-:Y:S01]  /*6820*/  BSSY.RECONVERGENT B0, `(.L_x_121) ;  /* 0x000008a000007945 */ /* 0x000fe20003800200 */
[--C-:B------:R-:W-:Y:S08]  /*6830*/  HADD2.F32 R52, -RZ, R57.reuse.H0_H0 ;  /* 0x20000039ff347230 */ /* 0x100ff00000004100 */
[----:B------:R-:W1:Y:S02]  /*6840*/  LDTM.x32 R4, tmem[UR4] ;  /* 0x00000004000479ee */ /* 0x000e6400082c0000 */
[C---:B-1-3--:R-:W-:Y:S01]  /*6850*/  FMUL R0, R47.reuse, R4 ;  /* 0x000000042f007220 */ /* 0x04afe20000400000 */
[C---:B------:R-:W-:Y:S01]  /*6860*/  FMUL R2, R47.reuse, R5 ;  /* 0x000000052f027220 */ /* 0x040fe20000400000 */
[C---:B------:R-:W-:Y:S01]  /*6870*/  FMUL R4, R47.reuse, R8 ;  /* 0x000000082f047220 */ /* 0x040fe20000400000 */
[----:B------:R-:W-:Y:S01]  /*6880*/  FMUL R3, R47, R6 ;  /* 0x000000062f037220 */ /* 0x000fe20000400000 */
[C---:B------:R-:W-:Y:S01]  /*6890*/  FFMA R0, R49.reuse, R50, R0 ;  /* 0x0000003231007223 */ /* 0x040fe20000000000 */
[----:B------:R-:W-:Y:S01]  /*68a0*/  FFMA R2, R49, R51, R2 ;  /* 0x0000003331027223 */ /* 0x000fe20000000002 */
[C---:B------:R-:W-:Y:S01]  /*68b0*/  FMUL R5, R47.reuse, R9 ;  /* 0x000000092f057220 */ /* 0x040fe20000400000 */
        /* <DEDUP_REMOVED lines=16> */
[----:B------:R-:W-:Y:S02]  /*69c0*/  HADD2.F32 R32, -RZ, R57.H1_H1 ;  /* 0x30000039ff207230 */ /* 0x000fe40000004100 */
[C---:B------:R-:W-:Y:S01]  /*69d0*/  FMUL R26, R47.reuse, R30 ;  /* 0x0000001e2f1a7220 */ /* 0x040fe20000400000 */
[----:B------:R-:W-:Y:S01]  /*69e0*/  FMUL R29, R47, R33 ;  /* 0x000000212f1d7220 */ /* 0x000fe20000400000 */
[--C-:B------:R-:W-:Y:S02]  /*69f0*/  HADD2.F32 R33, -RZ, R58.reuse.H0_H0 ;  /* 0x2000003aff217230 */ /* 0x100fe40000004100 */
[----:B------:R-:W-:Y:S01]  /*6a00*/  FFMA R3, R49, R52, R3 ;  /* 0x0000003431037223 */ /* 0x000fe20000000003 */
[C---:B------:R-:W-:Y:S01]  /*6a10*/  FMUL R7, R47.reuse, R7 ;  /* 0x000000072f077220 */ /* 0x040fe20000400000 */
[----:B------:R-:W-:Y:S01]  /*6a20*/  FMUL R30, R47, R34 ;  /* 0x000000222f1e7220 */ /* 0x000fe20000400000 */
[----:B------:R-:W-:Y:S01]  /*6a30*/  HADD2.F32 R34, -RZ, R58.H1_H1 ;  /* 0x3000003aff227230 */ /* 0x000fe20000004100 */
[----:B------:R-:W-:Y:S01]  /*6a40*/  F2FP.RELU.F16.F32.PACK_AB R52, R2, R0 ;  /* 0x000000000234723e */ /* 0x000fe200000008ff */
[--C-:B------:R-:W-:Y:S02]  /*6a50*/  HADD2.F32 R0, -RZ, R59.reuse.H0_H0 ;  /* 0x2000003bff007230 */ /* 0x100fe40000004100 */
[C---:B------:R-:W-:Y:S01]  /*6a60*/  FFMA R7, R49.reuse, R32, R7 ;  /* 0x0000002031077223 */ /* 0x040fe20000000007 */
[----:B------:R-:W-:Y:S02]  /*6a70*/  HADD2.F32 R2, -RZ, R59.H1_H1 ;  /* 0x3000003bff027230 */ /* 0x000fe40000004100 */
[C---:B------:R-:W-:Y:S01]  /*6a80*/  FFMA R4, R49.reuse, R33, R4 ;  /* 0x0000002131047223 */ /* 0x040fe20000000004 */
[C---:B------:R-:W-:Y:S01]  /*6a90*/  FFMA R5, R49.reuse, R34, R5 ;  /* 0x0000002231057223 */ /* 0x040fe20000000005 */
[----:B------:R-:W-:Y:S01]  /*6aa0*/  FFMA R6, R49, R0, R6 ;  /* 0x0000000031067223 */ /* 0x000fe20000000006 */
[--C-:B------:R-:W-:Y:S02]  /*6ab0*/  HADD2.F32 R0, -RZ, R64.reuse.H0_H0 ;  /* 0x20000040ff007230 */ /* 0x100fe40000004100 */
[----:B------:R-:W-:Y:S01]  /*6ac0*/  FMUL R11, R47, R11 ;  /* 0x0000000b2f0b7220 */ /* 0x000fe20000400000 */
[----:B------:R-:W-:Y:S01]  /*6ad0*/  F2FP.RELU.F16.F32.PACK_AB R53, R7, R3 ;  /* 0x000000030735723e */ /* 0x000fe200000008ff */
[--C-:B------:R-:W-:Y:S02]  /*6ae0*/  HADD2.F32 R3, -RZ, R65.reuse.H0_H0 ;  /* 0x20000041ff037230 */ /* 0x100fe40000004100 */
[----:B------:R-:W-:Y:S01]  /*6af0*/  FMUL R15, R47, R15 ;  /* 0x0000000f2f0f7220 */ /* 0x000fe20000400000 */
[C---:B------:R-:W-:Y:S01]  /*6b00*/  FFMA R11, R49.reuse, R2, R11 ;  /* 0x00000002310b7223 */ /* 0x040fe2000000000b */
[----:B------:R-:W-:Y:S02]  /*6b10*/  HADD2.F32 R2, -RZ, R64.H1_H1 ;  /* 0x30000040ff027230 */ /* 0x000fe40000004100 */
[----:B------:R-:W-:Y:S01]  /*6b20*/  FFMA R8, R49, R0, R8 ;  /* 0x0000000031087223 */ /* 0x000fe20000000008 */
[----:B------:R-:W-:Y:S02]  /*6b30*/  HADD2.F32 R0, -RZ, R65.H1_H1 ;  /* 0x30000041ff007230 */ /* 0x000fe40000004100 */
[C---:B------:R-:W-:Y:S01]  /*6b40*/  FMUL R19, R47.reuse, R19 ;  /* 0x000000132f137220 */ /* 0x040fe20000400000 */
[----:B------:R-:W-:Y:S01]  /*6b50*/  FMUL R23, R47, R23 ;  /* 0x000000172f177220 */ /* 0x000fe20000400000 */
[C---:B------:R-:W-:Y:S01]  /*6b60*/  FFMA R9, R49.reuse, R2, R9 ;  /* 0x0000000231097223 */ /* 0x040fe20000000009 */
[C---:B------:R-:W-:Y:S01]  /*6b70*/  FFMA R10, R49.reuse, R3, R10 ;  /* 0x00000003310a7223 */ /* 0x040fe2000000000a */
[----:B------:R-:W-:Y:S01]  /*6b80*/  FFMA R15, R49, R0, R15 ;  /* 0x00000000310f7223 */ /* 0x000fe2000000000f */
[--C-:B------:R-:W-:Y:S02]  /*6b90*/  HADD2.F32 R2, -RZ, R66.reuse.H0_H0 ;  /* 0x20000042ff027230 */ /* 0x100fe40000004100 */
[----:B------:R-:W-:Y:S01]  /*6ba0*/  FMUL R27, R47, R27 ;  /* 0x0000001b2f1b7220 */ /* 0x000fe20000400000 */
[----:B------:R-:W-:Y:S01]  /*6bb0*/  HADD2.F32 R0, -RZ, R66.H1_H1 ;  /* 0x30000042ff007230 */ /* 0x000fe20000004100 */
[----:B------:R-:W-:Y:S01]  /*6bc0*/  F2FP.RELU.F16.F32.PACK_AB R54, R5, R4 ;  /* 0x000000040536723e */ /* 0x000fe200000008ff */
[--C-:B------:R-:W-:Y:S02]  /*6bd0*/  HADD2.F32 R3, -RZ, R67.reuse.H0_H0 ;  /* 0x20000043ff037230 */ /* 0x100fe40000004100 */
[C---:B------:R-:W-:Y:S01]  /*6be0*/  FFMA R12, R49.reuse, R2, R12 ;  /* 0x00000002310c7223 */ /* 0x040fe2000000000c */
[--C-:B------:R-:W-:Y:S02]  /*6bf0*/  HADD2.F32 R2, -RZ, R72.reuse.H0_H0 ;  /* 0x20000048ff027230 */ /* 0x100fe40000004100 */
[C---:B------:R-:W-:Y:S01]  /*6c00*/  FFMA R13, R49.reuse, R0, R13 ;  /* 0x00000000310d7223 */ /* 0x040fe2000000000d */
[----:B------:R-:W-:Y:S02]  /*6c10*/  HADD2.F32 R0, -RZ, R67.H1_H1 ;  /* 0x30000043ff007230 */ /* 0x000fe40000004100 */
[----:B------:R-:W-:Y:S01]  /*6c20*/  FFMA R14, R49, R3, R14 ;  /* 0x00000003310e7223 */ /* 0x000fe2000000000e */
[----:B------:R-:W-:Y:S01]  /*6c30*/  HADD2.F32 R3, -RZ, R72.H1_H1 ;  /* 0x30000048ff037230 */ /* 0x000fe20000004100 */
[----:B------:R-:W-:Y:S01]  /*6c40*/  F2FP.RELU.F16.F32.PACK_AB R55, R11, R6 ;  /* 0x000000060b37723e */ /* 0x000fe200000008ff */
[----:B------:R-:W-:Y:S01]  /*6c50*/  FMUL R31, R47, R31 ;  /* 0x0000001f2f1f7220 */ /* 0x000fe20000400000 */
[C---:B------:R-:W-:Y:S01]  /*6c60*/  FFMA R19, R49.reuse, R0, R19 ;  /* 0x0000000031137223 */ /* 0x040fe20000000013 */
[--C-:B------:R-:W-:Y:S02]  /*6c70*/  HADD2.F32 R0, -RZ, R73.reuse.H0_H0 ;  /* 0x20000049ff007230 */ /* 0x100fe40000004100 */
[C---:B------:R-:W-:Y:S01]  /*6c80*/  FFMA R16, R49.reuse, R2, R16 ;  /* 0x0000000231107223 */ /* 0x040fe20000000010 */
[----:B------:R1:W-:Y:S01]  /*6c90*/  STS.128 [R108], R52 ;  /* 0x000000346c007388 */ /* 0x0003e20000000c00 */
[C---:B------:R-:W-:Y:S01]  /*6ca0*/  FFMA R17, R49.reuse, R3, R17 ;  /* 0x0000000331117223 */ /* 0x040fe20000000011 */
[----:B------:R-:W-:Y:S02]  /*6cb0*/  HADD2.F32 R2, -RZ, R73.H1_H1 ;  /* 0x30000049ff027230 */ /* 0x000fe40000004100 */
[----:B------:R-:W-:Y:S01]  /*6cc0*/  FFMA R18, R49, R0, R18 ;  /* 0x0000000031127223 */ /* 0x000fe20000000012 */
[--C-:B------:R-:W-:Y:S01]  /*6cd0*/  HADD2.F32 R0, -RZ, R74.reuse.H0_H0 ;  /* 0x2000004aff007230 */ /* 0x100fe20000004100 */
[----:B------:R-:W-:Y:S01]  /*6ce0*/  F2FP.RELU.F16.F32.PACK_AB R8, R9, R8 ;  /* 0x000000080908723e */ /* 0x000fe200000008ff */
[--C-:B------:R-:W-:Y:S02]  /*6cf0*/  HADD2.F32 R3, -RZ, R75.reuse.H0_H0 ;  /* 0x2000004bff037230 */ /* 0x100fe40000004100 */
[C---:B------:R-:W-:Y:S01]  /*6d00*/  FFMA R23, R49.reuse, R2, R23 ;  /* 0x0000000231177223 */ /* 0x040fe20000000017 */
[----:B------:R-:W-:Y:S02]  /*6d10*/  HADD2.F32 R2, -RZ, R74.H1_H1 ;  /* 0x3000004aff027230 */ /* 0x000fe40000004100 */
[----:B------:R-:W-:Y:S01]  /*6d20*/  FFMA R20, R49, R0, R20 ;  /* 0x0000000031147223 */ /* 0x000fe20000000014 */
[----:B------:R-:W-:Y:S01]  /*6d30*/  HADD2.F32 R0, -RZ, R75.H1_H1 ;  /* 0x3000004bff007230 */ /* 0x000fe20000004100 */
[----:B------:R-:W-:Y:S01]  /*6d40*/  F2FP.RELU.F16.F32.PACK_AB R9, R15, R10 ;  /* 0x0000000a0f09723e */ /* 0x000fe200000008ff */
[----:B------:R-:W-:Y:S02]  /*6d50*/  HADD2.F32 R4, -RZ, R83.H0_H0 ;  /* 0x20000053ff047230 */ /* 0x000fe40000004100 */
[C---:B------:R-:W-:Y:S01]  /*6d60*/  FFMA R21, R49.reuse, R2, R21 ;  /* 0x0000000231157223 */ /* 0x040fe20000000015 */
[C---:B------:R-:W-:Y:S01]  /*6d70*/  FFMA R22, R49.reuse, R3, R22 ;  /* 0x0000000331167223 */ /* 0x040fe20000000016 */
[----:B------:R-:W-:Y:S01]  /*6d80*/  FFMA R27, R49, R0, R27 ;  /* 0x00000000311b7223 */ /* 0x000fe2000000001b */
[--C-:B------:R-:W-:Y:S01]  /*6d90*/  HADD2.F32 R2, -RZ, R80.reuse.H0_H0 ;  /* 0x20000050ff027230 */ /* 0x100fe20000004100 */
[----:B------:R-:W-:Y:S01]  /*6da0*/  F2FP.RELU.F16.F32.PACK_AB R10, R13, R12 ;  /* 0x0000000c0d0a723e */ /* 0x000fe200000008ff */
[----:B------:R-:W-:Y:S01]  /*6db0*/  HADD2.F32 R0, -RZ, R80.H1_H1 ;  /* 0x30000050ff007230 */ /* 0x000fe20000004100 */
[----:B------:R-:W-:Y:S01]  /*6dc0*/  F2FP.RELU.F16.F32.PACK_AB R11, R19, R14 ;  /* 0x0000000e130b723e */ /* 0x000fe200000008ff */
[--C-:B------:R-:W-:Y:S02]  /*6dd0*/  HADD2.F32 R3, -RZ, R81.reuse.H0_H0 ;  /* 0x20000051ff037230 */ /* 0x100fe40000004100 */
[C---:B------:R-:W-:Y:S01]  /*6de0*/  FFMA R24, R49.reuse, R2, R24 ;  /* 0x0000000231187223 */ /* 0x040fe20000000018 */
[--C-:B------:R-:W-:Y:S02]  /*6df0*/  HADD2.F32 R2, -RZ, R82.reuse.H0_H0 ;  /* 0x20000052ff027230 */ /* 0x100fe40000004100 */
[C---:B------:R-:W-:Y:S01]  /*6e00*/  FFMA R25, R49.reuse, R0, R25 ;  /* 0x0000000031197223 */ /* 0x040fe20000000019 */
[----:B------:R1:W-:Y:S01]  /*6e10*/  STS.128 [R107+0x10], R8 ;  /* 0x000010086b007388 */ /* 0x0003e20000000c00 */
[----:B------:R-:W-:Y:S02]  /*6e20*/  HADD2.F32 R0, -RZ, R81.H1_H1 ;  /* 0x30000051ff007230 */ /* 0x000fe40000004100 */
[----:B------:R-:W-:Y:S01]  /*6e30*/  FFMA R26, R49, R3, R26 ;  /* 0x00000003311a7223 */ /* 0x000fe2000000001a */
[----:B------:R-:W-:Y:S01]  /*6e40*/  HADD2.F32 R3, -RZ, R82.H1_H1 ;  /* 0x30000052ff037230 */ /* 0x000fe20000004100 */
[----:B------:R-:W-:Y:S01]  /*6e50*/  F2FP.RELU.F16.F32.PACK_AB R16, R17, R16 ;  /* 0x000000101110723e */ /* 0x000fe200000008ff */
[----:B------:R-:W-:Y:S01]  /*6e60*/  HADD2.F32 R5, -RZ, R83.H1_H1 ;  /* 0x30000053ff057230 */ /* 0x000fe20000004100 */
[----:B------:R-:W-:Y:S01]  /*6e70*/  F2FP.RELU.F16.F32.PACK_AB R17, R23, R18 ;  /* 0x000000121711723e */ /* 0x000fe200000008ff */
[----:B------:R-:W-:Y:S01]  /*6e80*/  FFMA R31, R49, R0, R31 ;  /* 0x00000000311f7223 */ /* 0x000fe2000000001f */
[----:B------:R-:W-:Y:S01]  /*6e90*/  FMUL R35, R47, R35 ;  /* 0x000000232f237220 */ /* 0x000fe20000400000 */
[----:B------:R-:W-:Y:S01]  /*6ea0*/  F2FP.RELU.F16.F32.PACK_AB R18, R21, R20 ;  /* 0x000000141512723e */ /* 0x000fe200000008ff */
[----:B------:R-:W-:Y:S01]  /*6eb0*/  FFMA R28, R49, R2, R28 ;  /* 0x00000002311c7223 */ /* 0x000fe2000000001c */
[----:B------:R-:W-:Y:S01]  /*6ec0*/  F2FP.RELU.F16.F32.PACK_AB R19, R27, R22 ;  /* 0x000000161b13723e */ /* 0x000fe200000008ff */
[C---:B------:R-:W-:Y:S01]  /*6ed0*/  FFMA R29, R49.reuse, R3, R29 ;  /* 0x00000003311d7223 */ /* 0x040fe2000000001d */
[C---:B------:R-:W-:Y:S01]  /*6ee0*/  FFMA R30, R49.reuse, R4, R30 ;  /* 0x00000004311e7223 */ /* 0x040fe2000000001e */
[----:B------:R-:W-:Y:S01]  /*6ef0*/  FFMA R35, R49, R5, R35 ;  /* 0x0000000531237223 */ /* 0x000fe20000000023 */
[----:B------:R-:W-:Y:S01]  /*6f00*/  F2FP.RELU.F16.F32.PACK_AB R24, R25, R24 ;  /* 0x000000181918723e */ /* 0x000fe200000008ff */
[----:B------:R1:W-:Y:S01]  /*6f10*/  STS.128 [R106+0x20], R16 ;  /* 0x000020106a007388 */ /* 0x0003e20000000c00 */
[----:B------:R-:W-:Y:S02]  /*6f20*/  F2FP.RELU.F16.F32.PACK_AB R25, R31, R26 ;  /* 0x0000001a1f19723e */ /* 0x000fe400000008ff */
[----:B------:R-:W-:Y:S02]  /*6f30*/  F2FP.RELU.F16.F32.PACK_AB R26, R29, R28 ;  /* 0x0000001c1d1a723e */ /* 0x000fe400000008ff */
[----:B------:R-:W-:Y:S05]  /*6f40*/  F2FP.RELU.F16.F32.PACK_AB R27, R35, R30 ;  /* 0x0000001e231b723e */ /* 0x000fea00000008ff */
[----:B------:R1:W-:Y:S01]  /*6f50*/  STS.128 [R114+0x30], R24 ;  /* 0x0000301872007388 */ /* 0x0003e20000000c00 */
[----:B------:R-:W-:Y:S01]  /*6f60*/  @!PT LDS RZ, [RZ] ;  /* 0x00000000fffff984 */ /* 0x000fe20000000800 */
[----:B------:R-:W-:Y:S01]  /*6f70*/  @!PT LDS RZ, [RZ] ;  /* 0x00000000fffff984 */ /* 0x000fe20000000800 */
[----:B------:R-:W-:Y:S01]  /*6f80*/  @!PT LDS RZ, [RZ] ;  /* 0x00000000fffff984 */ /* 0x000fe20000000800 */
[----:B------:R-:W-:Y:S01]  /*6f90*/  @!PT LDS RZ, [RZ] ;  /* 0x00000000fffff984 */ /* 0x000fe20000000800 */
[----:B------:R2:W-:Y:S07]  /*6fa0*/  MEMBAR.ALL.CTA ;  /* 0x0000000000007992 */ /* 0x0005ee0000008000 */
[----:B--2---:R-:W2:Y:S02]  /*6fb0*/  FENCE.VIEW.ASYNC.S ;  /* 0x00000000000073c6 */ /* 0x004ea40000000000 */
[----:B--2---:R-:W-:Y:S06]  /*6fc0*/  BAR.SYNC.DEFER_BLOCKING 0x1, 0x80 ;  /* 0x0042000000007b1d */ /* 0x004fec0000010000 */
[----:B------:R-:W-:Y:S05]  /*6fd0*/  @P0 BRA `(.L_x_122) ;  /* 0x0000000000380947 */ /* 0x000fea0003800000 */
[----:B------:R-:W-:Y:S02]  /*6fe0*/  UIADD3 UR4, UPT, UPT, UR44, 0x200, URZ ;  /* 0x000002002c047890 */ /* 0x000fe4000fffe0ff */
[----:B------:R-:W-:Y:S01]  /*6ff0*/  UIADD3 UR8, UP0, UPT, UR50, 0x680, URZ ;  /* 0x0000068032087890 */ /* 0x000fe2000ff1e0ff */
[----:B------:R-:W-:Y:S01]  /*7000*/  UMOV UR43, UR36 ;  /* 0x00000024002b7c82 */ /* 0x000fe20008000000 */
[----:B------:R-:W-:Y:S02]  /*7010*/  UIADD3 UR5, UPT, UPT, UR41, 0x80, URZ ;  /* 0x0000008029057890 */ /* 0x000fe4000fffe0ff */
[----:B------:R-:W-:Y:S01]  /*7020*/  MOV R101, UR4 ;  /* 0x0000000400657c02 */ /* 0x000fe20008000f00 */
[----:B------:R-:W-:Y:S02]  /*7030*/  UIADD3.X UR9, UPT, UPT, URZ, UR51, URZ, UP0, !UPT ;  /* 0x00000033ff097290 */ /* 0x000fe400087fe4ff */
[----:B------:R-:W-:Y:S01]  /*7040*/  UIADD3 UR4, UPT, UPT, UR44, 0x1200, URZ ;  /* 0x000012002c047890 */ /* 0x000fe2000fffe0ff */
[----:B------:R-:W-:Y:S01]  /*7050*/  R2UR UR40, R101 ;  /* 0x00000000652872ca */ /* 0x000fe200000e0000 */
[----:B------:R-:W-:Y:S01]  /*7060*/  UMOV UR6, UR42 ;  /* 0x0000002a00067c82 */ /* 0x000fe20008000000 */
[----:B------:R-:W-:Y:S11]  /*7070*/  UMOV UR7, UR36 ;  /* 0x0000002400077c82 */ /* 0x000ff60008000000 */
[----:B------:R2:W-:Y:S01]  /*7080*/  UTMASTG.3D [UR40], [UR8] ;  /* 0x00000028080073b5 */ /* 0x0005e20008010000 */
[----:B------:R2:W-:Y:S01]  /*7090*/  UTMASTG.3D [UR4], [UR8] ;  /* 0x00000004080073b5 */ /* 0x0005e20008010000 */
[----:B------:R0:W-:Y:S01]  /*70a0*/  UTMACMDFLUSH ;  /* 0x00000000000079b7 */ /* 0x0001e20000000000 */
[----:B--2---:R-:W-:Y:S04]  /*70b0*/  DEPBAR.LE SB0, 0x1 ;  /* 0x000080400000791a */ /* 0x004fe80000000000 */
.L_x_122:
[----:B------:R-:W-:Y:S05]  /*70c0*/  BSYNC.RECONVERGENT B0 ;  /* 0x0000000000007941 */ /* 0x000fea0003800200 */
.L_x_121:
[----:B------:R-:W-:Y:S01]  /*70d0*/  BAR.SYNC.DEFER_BLOCKING 0x1, 0x80 ;  /* 0x0042000000007b1d */ /* 0x000fe20000010000 */
[----:B------:R-:W-:Y:S01]  /*70e0*/  ISETP.NE.AND P1, PT, R115, RZ, PT ;  /* 0x000000ff7300720c */ /* 0x000fe20003f25270 */
[----:B------:R-:W-:Y:S01]  /*70f0*/  UISETP.NE.AND UP0, UPT, UR45, URZ, UPT ;  /* 0x000000ff2d00728c */ /* 0x000fe2000bf05270 */
[----:B------:R-:W-:Y:S11]  /*7100*/  LEA R2, R60, UR44, 0x3 ;  /* 0x0000002c3c027c11 */ /* 0x000ff6000f8e18ff */
[----:B------:R-:W-:Y:S01]  /*7110*/  @!P1 SHF.L.U32 R3, R105, 0x1f, RZ ;  /* 0x0000001f69039819 */ /* 0x000fe200000006ff */
[----:B------:R-:W-:Y:S06]  /*7120*/  BRA.U !UP0, `(.L_x_123) ;  /* 0x0000000108247547 */ /* 0x000fec000b800000 */
[----:B------:R-:W-:Y:S01]  /*7130*/  IMAD.U32 R4, RZ, RZ, UR49 ;  /* 0x00000031ff047e24 */ /* 0x000fe2000f8e00ff */
[----:B------:R-:W-:Y:S01]  /*7140*/  MOV R0, UR37 ;  /* 0x0000002500007c02 */ /* 0x000fe20008000f00 */
[----:B------:R-:W-:Y:S03]  /*7150*/  UIADD3 UR49, UPT, UPT, UR49, 0x1, URZ ;  /* 0x0000000131317890 */ /* 0x000fe6000fffe0ff */
[----:B------:R-:W-:Y:S01]  /*7160*/  @!P1 LEA R4, R4, UR44, 0x3 ;  /* 0x0000002c04049c11 */ /* 0x000fe2000f8e18ff */
[----:B------:R-:W-:Y:S04]  /*7170*/  UISETP.NE.AND UP0, UPT, UR49, 0x4, UPT ;  /* 0x000000043100788c */ /* 0x000fe8000bf05270 */
[----:B------:R-:W-:Y:S01]  /*7180*/  @!P1 VIADD R4, R4, 0xa0 ;  /* 0x000000a004049836 */ /* 0x000fe20000000000 */
[----:B------:R-:W-:Y:S04]  /*7190*/  USEL UR49, UR49, URZ, UP0 ;  /* 0x000000ff31317287 */ /* 0x000fe80008000000 */
[----:B------:R-:W-:Y:S04]  /*71a0*/  @!P1 PRMT R0, R0, 0x654, R4 ;  /* 0x0000065400009816 */ /* 0x000fe80000000004 */
[----:B------:R2:W-:Y:S04]  /*71b0*/  @!P1 SYNCS.ARRIVE.TRANS64.RED.A1T0 RZ, [R0+URZ], RZ ;  /* 0x000000ff00ff99a7 */ /* 0x0005e800081004ff */
.L_x_123:
[----:B------:R-:W3:Y:S01]  /*71c0*/  @!P1 SYNCS.PHASECHK.TRANS64.TRYWAIT P0, [R2+URZ+0x80], R3 ;  /* 0x00008003020095a7 */ /* 0x000ee200080011ff */
[----:B------:R-:W-:Y:S01]  /*71d0*/  BSSY B1, `(.L_x_124) ;  /* 0x0000016000017945 */ /* 0x000fe20003800000 */
[----:B---3--:R-:W-:Y:S03]  /*71e0*/  @!P1 SEL R61, RZ, 0x1, !P0 ;  /* 0x00000001ff3d9807 */ /* 0x008fe60004000000 */
[----:B------:R-:W-:Y:S05]  /*71f0*/  @P1 BRA `(.L_x_125) ;  /* 0x00000000004c1947 */ /* 0x000fea0003800000 */
[----:B------:R-:W-:Y:S01]  /*7200*/  ISETP.NE.AND P0, PT, R61, RZ, PT ;  /* 0x000000ff3d00720c */ /* 0x000fe20003f05270 */
[----:B------:R-:W-:Y:S01]  /*7210*/  BSSY B0, `(.L_x_126) ;  /* 0x000000b000007945 */ /* 0x000fe20003800000 */
[----:B------:R-:W-:Y:S11]  /*7220*/  ISETP.NE.AND P1, PT, R62, RZ, PT ;  /* 0x000000ff3e00720c */ /* 0x000ff60003f25270 */
[----:B------:R-:W-:Y:S02]  /*7230*/  @!UPT UIADD3 URZ, UPT, UPT, URZ, URZ, URZ ;  /* 0x000000fffffff290 */ /* 0x000fe4000fffe0ff */
[C---:B------:R-:W-:Y:S01]  /*7240*/  @P1 IMAD R6, R60.reuse, 0x2000, R108 ;  /* 0x000020003c061824 */ /* 0x040fe200078e026c */
[C---:B------:R-:W-:Y:S01]  /*7250*/  @P1 LEA R4, R60.reuse, R106, 0xd ;  /* 0x0000006a3c041211 */ /* 0x040fe200078e68ff */
[C---:B------:R-:W-:Y:S02]  /*7260*/  @P1 IMAD R5, R60.reuse, 0x2000, R107 ;  /* 0x000020003c051824 */ /* 0x040fe400078e026b */
[----:B------:R-:W-:Y:S01]  /*7270*/  @P1 IMAD R3, R60, 0x2000, R114 ;  /* 0x000020003c031824 */ /* 0x000fe200078e0272 */
[----:B------:R-:W-:Y:S06]  /*7280*/  @P0 BRA `(.L_x_127) ;  /* 0x00000000000c0947 */ /* 0x000fec0003800000 */
[----:B--2---:R-:W-:Y:S04]  /*7290*/  SHF.L.U32 R0, R105, 0x1f, RZ ;  /* 0x0000001f69007819 */ /* 0x004fe800000006ff */
[----:B------:R-:W2:Y:S02]  /*72a0*/  SYNCS.PHASECHK.TRANS64.TRYWAIT P0, [R2+URZ+0x80], R0 ;  /* 0x00008000020075a7 */ /* 0x000ea400080011ff */
[----:B--2---:R-:W-:Y:S05]  /*72b0*/  @!P0 BRA `(.L_x_128) ;  /* 0x00000034004c8947 */ /* 0x004fea0003800000 */
.L_x_127:
[----:B------:R-:W-:Y:S05]  /*72c0*/  BSYNC B0 ;  /* 0x0000000000007941 */ /* 0x000fea0003800000 */
.L_x_126:
[----:B------:R-:W-:Y:S02]  /*72d0*/  ISETP.NE.AND P0, PT, R62, RZ, PT ;  /* 0x000000ff3e00720c */ /* 0x000fe40003f05270 */
[----:B------:R-:W-:Y:S11]  /*72e0*/  IADD3 R60, PT, PT, R60, 0x1, RZ ;  /* 0x000000013c3c7810 */ /* 0x000ff60007ffe0ff */
[----:B------:R3:W1:Y:S04]  /*72f0*/  @P0 LDS.128 R56, [R6] ;  /* 0x0000000006380984 */ /* 0x0006680000000c00 */
[----:B------:R3:W1:Y:S04]  /*7300*/  @P0 LDS.128 R64, [R5+0x10] ;  /* 0x0000100005400984 */ /* 0x0006680000000c00 */
[----:B------:R3:W1:Y:S04]  /*7310*/  @P0 LDS.128 R72, [R4+0x20] ;  /* 0x0000200004480984 */ /* 0x0006680000000c00 */
[----:B------:R3:W1:Y:S02]  /*7320*/  @P0 LDS.128 R80, [R3+0x30] ;  /* 0x0000300003500984 */ /* 0x0006640000000c00 */
.L_x_125:
[----:B------:R-:W-:Y:S05]  /*7330*/  BSYNC B1 ;  /* 0x0000000000017941 */ /* 0x000fea0003800000 */
.L_x_124:
[----:B--2---:R-:W-:Y:S05]  /*7340*/  VIADD R0, R48, 0x20 ;  /* 0x0000002030007836 */ /* 0x004fea0000000000 */
[----:B------:R-:W-:Y:S04]  /*7350*/  SHF.R.U32.HI R0, RZ, 0x15, R0 ;  /* 0x00000015ff007819 */ /* 0x000fe80000011600 */
[----:B------:R-:W-:Y:S11]  /*7360*/  LOP3.LUT P0, RZ, R0, 0x3, R100, 0x48, !PT ;  /* 0x0000000300ff7812 */ /* 0x000ff60007804864 */
[----:B------:R-:W-:Y:S02]  /*7370*/  @!UPT UIADD3 URZ, UPT, UPT, URZ, URZ, URZ ;  /* 0x000000fffffff290 */ /* 0x000fe4000fffe0ff */
[----:B------:R-:W-:Y:S05]  /*7380*/  @!P0 BRA `(.L_x_129) ;  /* 0x0000000000408947 */ /* 0x000fea0003800000 */
[----:B------:R-:W2:Y:S01]  /*7390*/  LDCU.64 UR8, c[0x4][0x70] ;  /* 0x01000e00ff0877ac */ /* 0x000ea20008000a00 */
[----:B---3--:R-:W-:Y:S01]  /*73a0*/  MOV R3, 0x0 ;  /* 0x0000000000037802 */ /* 0x008fe20000000f00 */
[----:B------:R-:W-:Y:S02]  /*73b0*/  HFMA2 R12, -RZ, RZ, 0, 5.9604644775390625e-08 ;  /* 0x00000001ff0c7431 */ /* 0x000fe400000001ff */
[----:B-1----:R-:W-:Y:S02]  /*73c0*/  IMAD.MOV.U32 R8, RZ, RZ, 0x192 ;  /* 0x00000192ff087424 */ /* 0x002fe400078e00ff */
[----:B------:R-:W-:Y:S01]  /*73d0*/  IMAD.MOV.U32 R13, RZ, RZ, RZ ;  /* 0x000000ffff0d7224 */ /* 0x000fe200078e00ff */
[----:B------:R-:W1:Y:S01]  /*73e0*/  LDCU.64 UR6, c[0x4][0x78] ;  /* 0x01000f00ff0677ac */ /* 0x000e620008000a00 */
[----:B------:R-:W3:Y:S01]  /*73f0*/  LDC.64 R2, c[0x4][R3] ;  /* 0x0100000003027b82 */ /* 0x000ee20000000a00 */
[----:B------:R-:W5:Y:S01]  /*7400*/  LDCU.64 UR4, c[0x4][0x10] ;  /* 0x01000200ff0477ac */ /* 0x000f620008000a00 */
[----:B--2---:R-:W-:Y:S01]  /*7410*/  MOV R5, UR9 ;  /* 0x0000000900057c02 */ /* 0x004fe20008000f00 */
[----:B------:R-:W-:Y:S01]  /*7420*/  IMAD.U32 R4, RZ, RZ, UR8 ;  /* 0x00000008ff047e24 */ /* 0x000fe2000f8e00ff */
[----:B-1----:R-:W-:Y:S01]  /*7430*/  MOV R7, UR7 ;  /* 0x0000000700077c02 */ /* 0x002fe20008000f00 */
[----:B------:R-:W-:Y:S01]  /*7440*/  IMAD.U32 R6, RZ, RZ, UR6 ;  /* 0x00000006ff067e24 */ /* 0x000fe2000f8e00ff */
[----:B-----5:R-:W-:Y:S01]  /*7450*/  MOV R11, UR5 ;  /* 0x00000005000b7c02 */ /* 0x020fe20008000f00 */
[----:B------:R-:W-:Y:S02]  /*7460*/  IMAD.U32 R10, RZ, RZ, UR4 ;  /* 0x00000004ff0a7e24 */ /* 0x000fe4000f8e00ff */
[----:B------:R-:W-:Y:S07]  /*7470*/  LEPC R20, `(.L_x_129) ;  /* 0x000000001014794e */ /* 0x000fee0000000000 */
[----:B---34-:R-:W-:Y:S05]  /*7480*/  CALL.ABS.NOINC R2 ;  /* 0x0000000002007343 */ /* 0x018fea0003c00000 */
.L_x_129:
[----:B------:R-:W-:Y:S05]  /*7490*/  WARPSYNC.ALL ;  /* 0x0000000000007948 */ /* 0x000fea0003800000 */
[----:B------:R-:W-:Y:S01]  /*74a0*/  R2UR UR4, R48 ;  /* 0x00000000300472ca */ /* 0x000fe200000e0000 */
[--C-:B-1-3--:R-:W-:Y:S01]  /*74b0*/  HADD2.F32 R3, -RZ, R56.reuse.H0_H0 ;  /* 0x20000038ff037230 */ /* 0x10afe20000004100 */
[----:B------:R-:W-:Y:S01]  /*74c0*/  ISETP.NE.AND P6, PT, R115, RZ, PT ;  /* 0x000000ff7300720c */ /* 0x000fe20003fc5270 */
[--C-:B------:R-:W-:Y:S01]  /*74d0*/  HADD2.F32 R51, -RZ, R57.reuse.H1_H1 ;  /* 0x30000039ff337230 */ /* 0x100fe20000004100 */
[----:B------:R-:W-:Y:S01]  /*74e0*/  MOV R50, UR49 ;  /* 0x0000003100327c02 */ /* 0x000fe20008000f00 */
[----:B------:R-:W-:Y:S01]  /*74f0*/  BSSY.RECONVERGENT B0, `(.L_x_130) ;  /* 0x0000091000007945 */ /* 0x000fe20003800200 */
[----:B------:R-:W-:Y:S02]  /*7500*/  MOV R63, UR37 ;  /* 0x00000025003f7c02 */ /* 0x000fe40008000f00 */
[----:B------:R-:W-:Y:S05]  /*7510*/  ISETP.NE.AND P0, PT, R110, RZ, PT ;  /* 0x000000ff6e00720c */ /* 0x000fea0003f05270 */
[----:B------:R-:W1:Y:S02]  /*7520*/  LDTM.x32 R4, tmem[UR4+0x20] ;  /* 0x00002004000479ee */ /* 0x000e6400082c0000 */
[----:B------:R-:W-:Y:S04]  /*7530*/  @!P6 LEA R50, R50, UR44, 0x3 ;  /* 0x0000002c3232ec11 */ /* 0x000fe8000f8e18ff */
[----:B------:R-:W-:Y:S04]  /*7540*/  @!P6 IADD3 R50, PT, PT, R50, 0xa0, RZ ;  /* 0x000000a03232e810 */ /* 0x000fe80007ffe0ff */
[----:B------:R-:W-:Y:S01]  /*7550*/  @!P6 PRMT R63, R63, 0x654, R50 ;  /* 0x000006543f3fe816 */ /* 0x000fe20000000032 */
[----:B------:R-:W-:Y:S02]  /*7560*/  HADD2.F32 R50, -RZ, R57.H0_H0 ;  /* 0x20000039ff327230 */ /* 0x000fe40000004100 */
[C---:B-1----:R-:W-:Y:S01]  /*7570*/  FMUL R0, R47.reuse, R4 ;  /* 0x000000042f007220 */ /* 0x042fe20000400000 */
[----:B------:R-:W-:Y:S02]  /*7580*/  HADD2.F32 R4, -RZ, R56.H1_H1 ;  /* 0x30000038ff047230 */ /* 0x000fe40000004100 */
[C---:B------:R-:W-:Y:S01]  /*7590*/  FMUL R2, R47.reuse, R5 ;  /* 0x000000052f027220 */ /* 0x040fe20000400000 */
[----:B------:R-:W-:Y:S01]  /*75a0*/  FMUL R7, R47, R7 ;  /* 0x000000072f077220 */ /* 0x000fe20000400000 */
[----:B------:R-:W-:Y:S01]  /*75b0*/  FFMA R0, R49, R3, R0 ;  /* 0x0000000331007223 */ /* 0x000fe20000000000 */
[----:B------:R-:W-:Y:S01]  /*75c0*/  FMUL R3, R47, R6 ;  /* 0x000000062f037220 */ /* 0x000fe20000400000 */
[----:B------:R-:W-:Y:S01]  /*75d0*/  FFMA R2, R49, R4, R2 ;  /* 0x0000000431027223 */ /* 0x000fe20000000002 */
[C---:B------:R-:W-:Y:S01]  /*75e0*/  FMUL R4, R47.reuse, R8 ;  /* 0x000000082f047220 */ /* 0x040fe20000400000 */
[----:B------:R-:W-:Y:S01]  /*75f0*/  FMUL R8, R47, R12 ;  /* 0x0000000c2f087220 */ /* 0x000fe20000400000 */
[----:B------:R-:W-:Y:S01]  /*7600*/  FFMA R3, R49, R50, R3 ;  /* 0x0000003231037223 */ /* 0x000fe20000000003 */
[C---:B------:R-:W-:Y:S01]  /*7610*/  FMUL R12, R47.reuse, R16 ;  /* 0x000000102f0c7220 */ /* 0x040fe20000400000 */
[C---:B------:R-:W-:Y:S01]  /*7620*/  FMUL R16, R47.reuse, R20 ;  /* 0x000000142f107220 */ /* 0x040fe20000400000 */
[C---:B------:R-:W-:Y:S01]  /*7630*/  FMUL R20, R47.reuse, R24 ;  /* 0x000000182f147220 */ /* 0x040fe20000400000 */
[C---:B------:R-:W-:Y:S01]  /*7640*/  FMUL R24, R47.reuse, R28 ;  /* 0x0000001c2f187220 */ /* 0x040fe20000400000 */
[C---:B------:R-:W-:Y:S01]  /*7650*/  FMUL R28, R47.reuse, R32 ;  /* 0x000000202f1c7220 */ /* 0x040fe20000400000 */
[--C-:B------:R-:W-:Y:S01]  /*7660*/  HADD2.F32 R32, -RZ, R58.reuse.H0_H0 ;  /* 0x2000003aff207230 */ /* 0x100fe20000004100 */
[----:B------:R-:W-:Y:S01]  /*7670*/  F2FP.RELU.F16.F32.PACK_AB R52, R2, R0 ;  /* 0x000000000234723e */ /* 0x000fe200000008ff */
[----:B------:R-:W-:Y:S02]  /*7680*/  HADD2.F32 R0, -RZ, R58.H1_H1 ;  /* 0x3000003aff007230 */ /* 0x000fe40000004100 */
[----:B------:R-:W-:Y:S01]  /*7690*/  FMUL R5, R47, R9 ;  /* 0x000000092f057220 */ /* 0x000fe20000400000 */
[--C-:B------:R-:W-:Y:S02]  /*76a0*/  HADD2.F32 R2, -RZ, R59.reuse.H0_H0 ;  /* 0x2000003bff027230 */ /* 0x100fe40000004100 */
[C---:B------:R-:W-:Y:S01]  /*76b0*/  FFMA R7, R49.reuse, R51, R7 ;  /* 0x0000003331077223 */ /* 0x040fe20000000007 */
[C---:B------:R-:W-:Y:S01]  /*76c0*/  FFMA R4, R49.reuse, R32, R4 ;  /* 0x0000002031047223 */ /* 0x040fe20000000004 */
[----:B------:R-:W-:Y:S02]  /*76d0*/  HADD2.F32 R32, -RZ, R59.H1_H1 ;  /* 0x3000003bff207230 */ /* 0x000fe40000004100 */
[----:B------:R-:W-:Y:S01]  /*76e0*/  FFMA R5, R49, R0, R5 ;  /* 0x0000000031057223 */ /* 0x000fe20000000005 */
[--C-:B------:R-:W-:Y:S01]  /*76f0*/  HADD2.F32 R0, -RZ, R64.reuse.H0_H0 ;  /* 0x20000040ff007230 */ /* 0x100fe20000004100 */
[----:B------:R-:W-:Y:S01]  /*7700*/  F2FP.RELU.F16.F32.PACK_AB R53, R7, R3 ;  /* 0x000000030735723e */ /* 0x000fe200000008ff */
[----:B------:R-:W-:Y:S01]  /*7710*/  FMUL R6, R47, R10 ;  /* 0x0000000a2f067220 */ /* 0x000fe20000400000 */
[--C-:B------:R-:W-:Y:S01]  /*7720*/  HADD2.F32 R3, -RZ, R65.reuse.H0_H0 ;  /* 0x20000041ff037230 */ /* 0x100fe20000004100 */
[----:B------:R-:W-:Y:S01]  /*7730*/  F2FP.RELU.F16.F32.PACK_AB R54, R5, R4 ;  /* 0x000000040536723e */ /* 0x000fe200000008ff */
[----:B------:R-:W-:Y:S01]  /*7740*/  FMUL R11, R47, R11 ;  /* 0x0000000b2f0b7220 */ /* 0x000fe20000400000 */
[----:B------:R-:W-:Y:S01]  /*7750*/  FFMA R6, R49, R2, R6 ;  /* 0x0000000231067223 */ /* 0x000fe20000000006 */
[----:B------:R-:W-:Y:S02]  /*7760*/  HADD2.F32 R2, -RZ, R64.H1_H1 ;  /* 0x30000040ff027230 */ /* 0x000fe40000004100 */
[----:B------:R-:W-:Y:S01]  /*7770*/  FMUL R9, R47, R13 ;  /* 0x0000000d2f097220 */ /* 0x000fe20000400000 */
[C---:B------:R-:W-:Y:S01]  /*7780*/  FFMA R11, R49.reuse, R32, R11 ;  /* 0x00000020310b7223 */ /* 0x040fe2000000000b */
[----:B------:R-:W-:Y:S01]  /*7790*/  FFMA R8, R49, R0, R8 ;  /* 0x0000000031087223 */ /* 0x000fe20000000008 */
[C---:B------:R-:W-:Y:S01]  /*77a0*/  FMUL R10, R47.reuse, R14 ;  /* 0x0000000e2f0a7220 */ /* 0x040fe20000400000 */
[----:B------:R-:W-:Y:S02]  /*77b0*/  HADD2.F32 R0, -RZ, R65.H1_H1 ;  /* 0x30000041ff007230 */ /* 0x000fe40000004100 */
[----:B------:R-:W-:Y:S01]  /*77c0*/  FMUL R15, R47, R15 ;  /* 0x0000000f2f0f7220 */ /* 0x000fe20000400000 */
[C---:B------:R-:W-:Y:S01]  /*77d0*/  FFMA R9, R49.reuse, R2, R9 ;  /* 0x0000000231097223 */ /* 0x040fe20000000009 */
[C---:B------:R-:W-:Y:S01]  /*77e0*/  FFMA R10, R49.reuse, R3, R10 ;  /* 0x00000003310a7223 */ /* 0x040fe2000000000a */
[--C-:B------:R-:W-:Y:S02]  /*77f0*/  HADD2.F32 R2, -RZ, R66.reuse.H0_H0 ;  /* 0x20000042ff027230 */ /* 0x100fe40000004100 */
[----:B------:R-:W-:Y:S01]  /*7800*/  FFMA R15, R49, R0, R15 ;  /* 0x00000000310f7223 */ /* 0x000fe2000000000f */
[----:B------:R-:W-:Y:S02]  /*7810*/  HADD2.F32 R3, -RZ, R66.H1_H1 ;  /* 0x30000042ff037230 */ /* 0x000fe40000004100 */
[C---:B------:R-:W-:Y:S01]  /*7820*/  FMUL R13, R47.reuse, R17 ;  /* 0x000000112f0d7220 */ /* 0x040fe20000400000 */
[--C-:B------:R-:W-:Y:S02]  /*7830*/  HADD2.F32 R0, -RZ, R67.reuse.H0_H0 ;  /* 0x20000043ff007230 */ /* 0x100fe40000004100 */
[----:B------:R-:W-:Y:S01]  /*7840*/  FMUL R14, R47, R18 ;  /* 0x000000122f0e7220 */ /* 0x000fe20000400000 */
[C---:B------:R-:W-:Y:S01]  /*7850*/  FFMA R12, R49.reuse, R2, R12 ;  /* 0x00000002310c7223 */ /* 0x040fe2000000000c */
[C---:B------:R-:W-:Y:S01]  /*7860*/  FFMA R13, R49.reuse, R3, R13 ;  /* 0x00000003310d7223 */ /* 0x040fe2000000000d */
[----:B------:R-:W-:Y:S02]  /*7870*/  HADD2.F32 R2, -RZ, R67.H1_H1 ;  /* 0x30000043ff027230 */ /* 0x000fe40000004100 */
[----:B------:R-:W-:Y:S01]  /*7880*/  FFMA R14, R49, R0, R14 ;  /* 0x00000000310e7223 */ /* 0x000fe2000000000e */
[C---:B------:R-:W-:Y:S01]  /*7890*/  FMUL R19, R47.reuse, R19 ;  /* 0x000000132f137220 */ /* 0x040fe20000400000 */
[--C-:B------:R-:W-:Y:S02]  /*78a0*/  HADD2.F32 R0, -RZ, R72.reuse.H0_H0 ;  /* 0x20000048ff007230 */ /* 0x100fe40000004100 */
[----:B------:R-:W-:Y:S01]  /*78b0*/  FMUL R17, R47, R21 ;  /* 0x000000152f117220 */ /* 0x000fe20000400000 */
[--C-:B------:R-:W-:Y:S02]  /*78c0*/  HADD2.F32 R3, -RZ, R73.reuse.H0_H0 ;  /* 0x20000049ff037230 */ /* 0x100fe40000004100 */
[C---:B------:R-:W-:Y:S01]  /*78d0*/  FFMA R19, R49.reuse, R2, R19 ;  /* 0x0000000231137223 */ /* 0x040fe20000000013 */
[----:B------:R-:W-:Y:S02]  /*78e0*/  HADD2.F32 R2, -RZ, R72.H1_H1 ;  /* 0x30000048ff027230 */ /* 0x000fe40000004100 */
        /* <DEDUP_REMOVED lines=9> */
[----:B------:R-:W-:Y:S01]  /*7980*/  FMUL R21, R47, R25 ;  /* 0x000000192f157220 */ /* 0x000fe20000400000 */
[----:B------:R-:W-:Y:S01]  /*7990*/  F2FP.RELU.F16.F32.PACK_AB R55, R11, R6 ;  /* 0x000000060b37723e */ /* 0x000fe200000008ff */
[--C-:B------:R-:W-:Y:S02]  /*79a0*/  HADD2.F32 R3, -RZ, R75.reuse.H0_H0 ;  /* 0x2000004bff037230 */ /* 0x100fe40000004100 */
[----:B------:R-:W-:Y:S01]  /*79b0*/  FMUL R22, R47, R26 ;  /* 0x0000001a2f167220 */ /* 0x000fe20000400000 */
[C---:B------:R-:W-:Y:S01]  /*79c0*/  FFMA R20, R49.reuse, R2, R20 ;  /* 0x0000000231147223 */ /* 0x040fe20000000014 */
[C---:B------:R-:W-:Y:S01]  /*79d0*/  FFMA R21, R49.reuse, R0, R21 ;  /* 0x0000000031157223 */ /* 0x040fe20000000015 */
[----:B------:R1:W-:Y:S01]  /*79e0*/  STS.128 [R108+0x2000], R52 ;  /* 0x002000346c007388 */ /* 0x0003e20000000c00 */
[----:B------:R-:W-:Y:S02]  /*79f0*/  HADD2.F32 R0, -RZ, R75.H1_H1 ;  /* 0x3000004bff007230 */ /* 0x000fe40000004100 */
[----:B------:R-:W-:Y:S01]  /*7a00*/  FFMA R22, R49, R3, R22 ;  /* 0x0000000331167223 */ /* 0x000fe20000000016 */
[----:B------:R-:W-:Y:S01]  /*7a10*/  FMUL R27, R47, R27 ;  /* 0x0000001b2f1b7220 */ /* 0x000fe20000400000 */
[--C-:B------:R-:W-:Y:S01]  /*7a20*/  HADD2.F32 R2, -RZ, R80.reuse.H0_H0 ;  /* 0x20000050ff027230 */ /* 0x100fe20000004100 */
[----:B------:R-:W-:Y:S01]  /*7a30*/  F2FP.RELU.F16.F32.PACK_AB R8, R9, R8 ;  /* 0x000000080908723e */ /* 0x000fe200000008ff */
[----:B------:R-:W-:Y:S01]  /*7a40*/  HADD2.F32 R3, -RZ, R80.H1_H1 ;  /* 0x30000050ff037230 */ /* 0x000fe20000004100 */
[----:B------:R-:W-:Y:S01]  /*7a50*/  F2FP.RELU.F16.F32.PACK_AB R9, R15, R10 ;  /* 0x0000000a0f09723e */ /* 0x000fe200000008ff */
[----:B------:R-:W-:Y:S01]  /*7a60*/  FMUL R25, R47, R29 ;  /* 0x0000001d2f197220 */ /* 0x000fe20000400000 */
[--C-:B------:R-:W-:Y:S01]  /*7a70*/  HADD2.F32 R4, -RZ, R81.reuse.H0_H0 ;  /* 0x20000051ff047230 */ /* 0x100fe20000004100 */
[----:B------:R-:W-:Y:S01]  /*7a80*/  F2FP.RELU.F16.F32.PACK_AB R10, R13, R12 ;  /* 0x0000000c0d0a723e */ /* 0x000fe200000008ff */
[----:B------:R-:W-:Y:S01]  /*7a90*/  FMUL R26, R47, R30 ;  /* 0x0000001e2f1a7220 */ /* 0x000fe20000400000 */
[----:B------:R-:W-:Y:S01]  /*7aa0*/  F2FP.RELU.F16.F32.PACK_AB R11, R19, R14 ;  /* 0x0000000e130b723e */ /* 0x000fe200000008ff */
[C---:B------:R-:W-:Y:S01]  /*7ab0*/  FFMA R27, R49.reuse, R0, R27 ;  /* 0x00000000311b7223 */ /* 0x040fe2000000001b */
[C---:B------:R-:W-:Y:S01]  /*7ac0*/  FFMA R24, R49.reuse, R2, R24 ;  /* 0x0000000231187223 */ /* 0x040fe20000000018 */
[----:B------:R-:W-:Y:S02]  /*7ad0*/  HADD2.F32 R0, -RZ, R81.H1_H1 ;  /* 0x30000051ff007230 */ /* 0x000fe40000004100 */
[----:B------:R-:W-:Y:S01]  /*7ae0*/  FFMA R25, R49, R3, R25 ;  /* 0x0000000331197223 */ /* 0x000fe20000000019 */
[----:B------:R1:W-:Y:S01]  /*7af0*/  STS.128 [R107+0x2010], R8 ;  /* 0x002010086b007388 */ /* 0x0003e20000000c00 */
[----:B------:R-:W-:Y:S01]  /*7b00*/  FMUL R31, R47, R31 ;  /* 0x0000001f2f1f7220 */ /* 0x000fe20000400000 */
[--C-:B------:R-:W-:Y:S02]  /*7b10*/  HADD2.F32 R2, -RZ, R82.reuse.H0_H0 ;  /* 0x20000052ff027230 */ /* 0x100fe40000004100 */
[----:B------:R-:W-:Y:S01]  /*7b20*/  FFMA R26, R49, R4, R26 ;  /* 0x00000004311a7223 */ /* 0x000fe2000000001a */
[----:B------:R-:W-:Y:S02]  /*7b30*/  HADD2.F32 R3, -RZ, R82.H1_H1 ;  /* 0x30000052ff037230 */ /* 0x000fe40000004100 */
[----:B------:R-:W-:Y:S01]  /*7b40*/  FMUL R29, R47, R33 ;  /* 0x000000212f1d7220 */ /* 0x000fe20000400000 */
[--C-:B------:R-:W-:Y:S01]  /*7b50*/  HADD2.F32 R4, -RZ, R83.reuse.H0_H0 ;  /* 0x20000053ff047230 */ /* 0x100fe20000004100 */
[----:B------:R-:W-:Y:S01]  /*7b60*/  F2FP.RELU.F16.F32.PACK_AB R16, R17, R16 ;  /* 0x000000101110723e */ /* 0x000fe200000008ff */
[----:B------:R-:W-:Y:S01]  /*7b70*/  FMUL R30, R47, R34 ;  /* 0x000000222f1e7220 */ /* 0x000fe20000400000 */
        /* <DEDUP_REMOVED lines=14> */
[----:B------:R-:W-:Y:S02]  /*7c60*/  F2FP.RELU.F16.F32.PACK_AB R27, R35, R30 ;  /* 0x0000001e231b723e */ /* 0x000fe400000008ff */
[----:B------:R-:W-:Y:S02]  /*7c70*/  LEA R0, R60, UR44, 0x3 ;  /* 0x0000002c3c007c11 */ /* 0x000fe4000f8e18ff */
[----:B------:R-:W-:Y:S01]  /*7c80*/  @!P6 SHF.L.U32 R2, R105, 0x1f, RZ ;  /* 0x0000001f6902e819 */ /* 0x000fe200000006ff */
        /* <DEDUP_REMOVED lines=9> */
[----:B------:R-:W-:Y:S02]  /*7d20*/  UIADD3 UR12, UP0, UPT, UR50, 0x680, URZ ;  /* 0x00000680320c7890 */ /* 0x000fe4000ff1e0ff */
[----:B------:R-:W-:Y:S02]  /*7d30*/  UIADD3 UR9, UPT, UPT, UR41, 0x20, URZ ;  /* 0x0000002029097890 */ /* 0x000fe4000fffe0ff */
[----:B------:R-:W-:Y:S02]  /*7d40*/  UIADD3 UR8, UPT, UPT, UR44, 0x2200, URZ ;  /* 0x000022002c087890 */ /* 0x000fe4000fffe0ff */
[----:B------:R-:W-:Y:S01]  /*7d50*/  UIADD3.X UR13, UPT, UPT, URZ, UR51, URZ, UP0, !UPT ;  /* 0x00000033ff0d7290 */ /* 0x000fe200087fe4ff */
[----:B------:R-:W-:Y:S01]  /*7d60*/  UMOV UR10, UR42 ;  /* 0x0000002a000a7c82 */ /* 0x000fe20008000000 */
[----:B------:R-:W-:Y:S01]  /*7d70*/  UMOV UR11, UR36 ;  /* 0x00000024000b7c82 */ /* 0x000fe20008000000 */
[----:B------:R-:W-:Y:S02]  /*7d80*/  UIADD3 UR5, UPT, UPT, UR41, 0xa0, URZ ;  /* 0x000000a029057890 */ /* 0x000fe4000fffe0ff */
[----:B------:R-:W-:Y:S01]  /*7d90*/  UIADD3 UR4, UPT, UPT, UR44, 0x3200, URZ ;  /* 0x000032002c047890 */ /* 0x000fe2000fffe0ff */
[----:B------:R-:W-:Y:S03]  /*7da0*/  UMOV UR6, UR42 ;  /* 0x0000002a00067c82 */ /* 0x000fe60008000000 */
[----:B------:R2:W-:Y:S01]  /*7db0*/  UTMASTG.3D [UR8], [UR12] ;  /* 0x000000080c0073b5 */ /* 0x0005e20008010000 */
[----:B------:R-:W-:Y:S04]  /*7dc0*/  UMOV UR7, UR36 ;  /* 0x0000002400077c82 */ /* 0x000fe80008000000 */
[----:B------:R2:W-:Y:S01]  /*7dd0*/  UTMASTG.3D [UR4], [UR12] ;  /* 0x000000040c0073b5 */ /* 0x0005e20008010000 */
[----:B------:R0:W-:Y:S01]  /*7de0*/  UTMACMDFLUSH ;  /* 0x00000000000079b7 */ /* 0x0001e20000000000 */
[----:B--2---:R-:W-:Y:S04]  /*7df0*/  DEPBAR.LE SB0, 0x1 ;  /* 0x000080400000791a */ /* 0x004fe80000000000 */
.L_x_131:
[----:B------:R-:W-:Y:S05]  /*7e00*/  BSYNC.RECONVERGENT B0 ;  /* 0x0000000000007941 */ /* 0x000fea0003800200 */
.L_x_130:
[----:B------:R-:W-:Y:S01]  /*7e10*/  BAR.SYNC.DEFER_BLOCKING 0x1, 0x80 ;  /* 0x0042000000007b1d */ /* 0x000fe20000010000 */
[----:B------:R-:W-:Y:S04]  /*7e20*/  UIADD3 UR40, UPT, UPT, UR49, 0x1, URZ ;  /* 0x0000000131287890 */ /* 0x000fe8000fffe0ff */
[----:B------:R-:W-:Y:S04]  /*7e30*/  UISETP.NE.AND UP0, UPT, UR40, 0x4, UPT ;  /* 0x000000042800788c */ /* 0x000fe8000bf05270 */
[----:B------:R-:W-:Y:S01]  /*7e40*/  USEL UR40, UR40, URZ, UP0 ;  /* 0x000000ff28287287 */ /* 0x000fe20008000000 */
[----:B------:R2:W-:Y:S01]  /*7e50*/  @!P6 SYNCS.ARRIVE.TRANS64.RED.A1T0 RZ, [R63+URZ], RZ ;  /* 0x000000ff3fffe9a7 */ /* 0x0005e200081004ff */
[----:B------:R-:W-:Y:S01]  /*7e60*/  BSSY B1, `(.L_x_132) ;  /* 0x0000017000017945 */ /* 0x000fe20003800000 */
[----:B------:R-:W3:Y:S02]  /*7e70*/  @!P6 SYNCS.PHASECHK.TRANS64.TRYWAIT P0, [R0+URZ+0x80], R2 ;  /* 0x000080020000e5a7 */ /* 0x000ee400080011ff */
[----:B---3--:R-:W-:Y:S01]  /*7e80*/  @!P6 SEL R61, RZ, 0x1, !P0 ;  /* 0x00000001ff3de807 */ /* 0x008fe20004000000 */
[----:B--2---:R-:W-:Y:S06]  /*7e90*/  @P6 BRA `(.L_x_133) ;  /* 0x00000000004c6947 */ /* 0x004fec0003800000 */
        /* <DEDUP_REMOVED lines=9> */
[----:B------:R-:W-:Y:S04]  /*7f30*/  SHF.L.U32 R6, R105, 0x1f, RZ ;  /* 0x0000001f69067819 */ /* 0x000fe800000006ff */
[----:B------:R-:W2:Y:S02]  /*7f40*/  SYNCS.PHASECHK.TRANS64.TRYWAIT P0, [R0+URZ+0x80], R6 ;  /* 0x00008006000075a7 */ /* 0x000ea400080011ff */
[----:B--2---:R-:W-:Y:S05]  /*7f50*/  @!P0 BRA `(.L_x_136) ;  /* 0x0000002800388947 */ /* 0x004fea0003800000 */
.L_x_135:
[----:B------:R-:W-:Y:S05]  /*7f60*/  BSYNC B0 ;  /* 0x0000000000007941 */ /* 0x000fea0003800000 */
.L_x_134:
[----:B------:R-:W-:Y:S02]  /*7f70*/  ISETP.NE.AND P0, PT, R62, RZ, PT ;  /* 0x000000ff3e00720c */ /* 0x000fe40003f05270 */
[----:B------:R-:W-:Y:S11]  /*7f80*/  IADD3 R60, PT, PT, R60, 0x1, RZ ;  /* 0x000000013c3c7810 */ /* 0x000ff60007ffe0ff */
[----:B------:R3:W1:Y:S04]  /*7f90*/  @P0 LDS.128 R56, [R5] ;  /* 0x0000000005380984 */ /* 0x0006680000000c00 */
[----:B------:R3:W1:Y:S04]  /*7fa0*/  @P0 LDS.128 R64, [R4+0x10] ;  /* 0x0000100004400984 */ /* 0x0006680000000c00 */
[----:B------:R3:W1:Y:S04]  /*7fb0*/  @P0 LDS.128 R72, [R3+0x20] ;  /* 0x0000200003480984 */ /* 0x0006680000000c00 */
[----:B------:R3:W1:Y:S02]  /*7fc0*/  @P0 LDS.128 R80, [R2+0x30] ;  /* 0x0000300002500984 */ /* 0x0006640000000c00 */
.L_x_133:
[----:B------:R-:W-:Y:S05]  /*7fd0*/  BSYNC B1 ;  /* 0x0000000000017941 */ /* 0x000fea0003800000 */
.L_x_132:
        /* <DEDUP_REMOVED lines=21> */
.L_x_137:
        /* <DEDUP_REMOVED lines=151> */
.L_x_139:
[----:B------:R-:W-:Y:S05]  /*8aa0*/  BSYNC.RECONVERGENT B0 ;  /* 0x0000000000007941 */ /* 0x000fea0003800200 */
.L_x_138:
        /* <DEDUP_REMOVED lines=21> */
.L_x_143:
[----:B------:R-:W-:Y:S05]  /*8c00*/  BSYNC B0 ;  /* 0x0000000000007941 */ /* 0x000fea0003800000 */
.L_x_142:
[----:B------:R-:W-:Y:S11]  /*8c10*/  ISETP.NE.AND P0, PT, R62, RZ, PT ;  /* 0x000000ff3e00720c */ /* 0x000ff60003f05270 */
[----:B------:R-:W-:Y:S02]  /*8c20*/  @!UPT UIADD3 URZ, UPT, UPT, URZ, URZ, URZ ;  /* 0x000000fffffff290 */ /* 0x000fe4000fffe0ff */
[----:B------:R3:W1:Y:S04]  /*8c30*/  @P0 LDS.128 R56, [R4] ;  /* 0x0000000004380984 */ /* 0x0006680000000c00 */
[----:B------:R3:W1:Y:S04]  /*8c40*/  @P0 LDS.128 R64, [R3+0x10] ;  /* 0x0000100003400984 */ /* 0x0006680000000c00 */
[----:B------:R3:W1:Y:S04]  /*8c50*/  @P0 LDS.128 R72, [R2+0x20] ;  /* 0x0000200002480984 */ /* 0x0006680000000c00 */
[----:B------:R3:W1:Y:S02]  /*8c60*/  @P0 LDS.128 R80, [R60+0x30] ;  /* 0x000030003c500984 */ /* 0x0006640000000c00 */
.L_x_141:
[----:B------:R-:W-:Y:S05]  /*8c70*/  BSYNC B1 ;  /* 0x0000000000017941 */ /* 0x000fea0003800000 */
.L_x_140:
        /* <DEDUP_REMOVED lines=21> */
.L_x_145:
[----:B------:R-:W-:Y:S01]  /*8dd0*/  ISETP.NE.AND P0, PT, R110, RZ, PT ;  /* 0x000000ff6e00720c */ /* 0x000fe20003f05270 */
[----:B------:R-:W-:Y:S05]  /*8de0*/  WARPSYNC.ALL ;  /* 0x0000000000007948 */ /* 0x000fea0003800000 */
[----:B------:R-:W-:Y:S01]  /*8df0*/  R2UR UR4, R48 ;  /* 0x00000000300472ca */ /* 0x000fe200000e0000 */
[--C-:B-1----:R-:W-:Y:S01]  /*8e00*/  HADD2.F32 R48, -RZ, R56.reuse.H0_H0 ;  /* 0x20000038ff307230 */ /* 0x102fe20000004100 */
[----:B------:R-:W-:Y:S01]  /*8e10*/  IADD3 R116, PT, PT, R116, 0x110, RZ ;  /* 0x0000011074747810 */ /* 0x000fe20007ffe0ff */
[----:B------:R-:W-:Y:S01]  /*8e20*/  HADD2.F32 R50, -RZ, R56.H1_H1 ;  /* 0x30000038ff327230 */ /* 0x000fe20000004100 */
[----:B------:R-:W-:Y:S01]  /*8e30*/  BSSY.RECONVERGENT B0, `(.L_x_146) ;  /* 0x000008d000007945 */ /* 0x000fe20003800200 */
[--C-:B------:R-:W-:Y:S01]  /*8e40*/  HADD2.F32 R51, -RZ, R57.reuse.H0_H0 ;  /* 0x20000039ff337230 */ /* 0x100fe20000004100 */
[----:B------:R-:W-:Y:S01]  /*8e50*/  LOP3.LUT R116, R116, 0xfefffff8, RZ, 0xc0, !PT ;  /* 0xfefffff874747812 */ /* 0x000fe200078ec0ff */
[----:B------:R-:W-:Y:S02]  /*8e60*/  HADD2.F32 R52, -RZ, R57.H1_H1 ;  /* 0x30000039ff347230 */ /* 0x000fe40000004100 */
[--C-:B------:R-:W-:Y:S02]  /*8e70*/  HADD2.F32 R53, -RZ, R58.reuse.H0_H0 ;  /* 0x2000003aff357230 */ /* 0x100fe40000004100 */
[----:B------:R-:W-:Y:S02]  /*8e80*/  HADD2.F32 R54, -RZ, R58.H1_H1 ;  /* 0x3000003aff367230 */ /* 0x000fe40000004100 */
[----:B---3--:R-:W1:Y:S01]  /*8e90*/  LDTM.x32 R4, tmem[UR4+0x60] ;  /* 0x00006004000479ee */ /* 0x008e6200082c0000 */
[----:B------:R-:W-:Y:S01]  /*8ea0*/  NOP ;  /* 0x0000000000007918 */ /* 0x000fe20000000000 */
[----:B-1----:R1:W-:Y:S01]  /*8eb0*/  SYNCS.ARRIVE.TRANS64.RED.A1T0 RZ, [R116+URZ], RZ ;  /* 0x000000ff74ff79a7 */ /* 0x0023e200081004ff */
[--C-:B------:R-:W-:Y:S02]  /*8ec0*/  HADD2.F32 R55, -RZ, R59.reuse.H0_H0 ;  /* 0x2000003bff377230 */ /* 0x100fe40000004100 */
[----:B------:R-:W-:Y:S02]  /*8ed0*/  HADD2.F32 R56, -RZ, R59.H1_H1 ;  /* 0x3000003bff387230 */ /* 0x000fe40000004100 */
        /* <DEDUP_REMOVED lines=9> */
[C---:B------:R-:W-:Y:S01]  /*8f70*/  FMUL R4, R47.reuse, R4 ;  /* 0x000000042f047220 */ /* 0x040fe20000400000 */
[C---:B------:R-:W-:Y:S01]  /*8f80*/  FMUL R5, R47.reuse, R5 ;  /* 0x000000052f057220 */ /* 0x040fe20000400000 */
[C---:B------:R-:W-:Y:S01]  /*8f90*/  FMUL R6, R47.reuse, R6 ;  /* 0x000000062f067220 */ /* 0x040fe20000400000 */
[----:B------:R-:W-:Y:S01]  /*8fa0*/  FMUL R7, R47, R7 ;  /* 0x000000072f077220 */ /* 0x000fe20000400000 */
[C---:B------:R-:W-:Y:S01]  /*8fb0*/  FFMA R4, R49.reuse, R48, R4 ;  /* 0x0000003031047223 */ /* 0x040fe20000000004 */
[C---:B------:R-:W-:Y:S01]  /*8fc0*/  FFMA R5, R49.reuse, R50, R5 ;  /* 0x0000003231057223 */ /* 0x040fe20000000005 */
[C---:B------:R-:W-:Y:S01]  /*8fd0*/  FFMA R6, R49.reuse, R51, R6 ;  /* 0x0000003331067223 */ /* 0x040fe20000000006 */
[----:B------:R-:W-:Y:S01]  /*8fe0*/  FFMA R7, R49, R52, R7 ;  /* 0x0000003431077223 */ /* 0x000fe20000000007 */
[C---:B------:R-:W-:Y:S01]  /*8ff0*/  FMUL R8, R47.reuse, R8 ;  /* 0x000000082f087220 */ /* 0x040fe20000400000 */
[----:B------:R-:W-:Y:S01]  /*9000*/  FMUL R9, R47, R9 ;  /* 0x000000092f097220 */ /* 0x000fe20000400000 */
[----:B------:R-:W-:Y:S01]  /*9010*/  F2FP.RELU.F16.F32.PACK_AB R4, R5, R4 ;  /* 0x000000040504723e */ /* 0x000fe200000008ff */
[----:B------:R-:W-:Y:S01]  /*9020*/  FMUL R10, R47, R10 ;  /* 0x0000000a2f0a7220 */ /* 0x000fe20000400000 */
[----:B------:R-:W-:Y:S01]  /*9030*/  F2FP.RELU.F16.F32.PACK_AB R5, R7, R6 ;  /* 0x000000060705723e */ /* 0x000fe200000008ff */
[C---:B------:R-:W-:Y:S01]  /*9040*/  FFMA R8, R49.reuse, R53, R8 ;  /* 0x0000003531087223 */ /* 0x040fe20000000008 */
[C---:B------:R-:W-:Y:S01]  /*9050*/  FFMA R9, R49.reuse, R54, R9 ;  /* 0x0000003631097223 */ /* 0x040fe20000000009 */
[----:B------:R-:W-:Y:S01]  /*9060*/  FFMA R10, R49, R55, R10 ;  /* 0x00000037310a7223 */ /* 0x000fe2000000000a */
[C---:B------:R-:W-:Y:S01]  /*9070*/  FMUL R11, R47.reuse, R11 ;  /* 0x0000000b2f0b7220 */ /* 0x040fe20000400000 */
[C---:B------:R-:W-:Y:S01]  /*9080*/  FMUL R0, R47.reuse, R12 ;  /* 0x0000000c2f007220 */ /* 0x040fe20000400000 */
[----:B------:R-:W-:Y:S01]  /*9090*/  FMUL R2, R47, R13 ;  /* 0x0000000d2f027220 */ /* 0x000fe20000400000 */
[----:B------:R-:W-:Y:S01]  /*90a0*/  F2FP.RELU.F16.F32.PACK_AB R6, R9, R8 ;  /* 0x000000080906723e */ /* 0x000fe200000008ff */
[C---:B------:R-:W-:Y:S01]  /*90b0*/  FFMA R11, R49.reuse, R56, R11 ;  /* 0x00000038310b7223 */ /* 0x040fe2000000000b */
[C---:B------:R-:W-:Y:S01]  /*90c0*/  FFMA R0, R49.reuse, R57, R0 ;  /* 0x0000003931007223 */ /* 0x040fe20000000000 */
[----:B------:R-:W-:Y:S01]  /*90d0*/  FFMA R2, R49, R58, R2 ;  /* 0x0000003a31027223 */ /* 0x000fe20000000002 */
[C---:B------:R-:W-:Y:S01]  /*90e0*/  FMUL R3, R47.reuse, R14 ;  /* 0x0000000e2f037220 */ /* 0x040fe20000400000 */
[C---:B------:R-:W-:Y:S01]  /*90f0*/  FMUL R15, R47.reuse, R15 ;  /* 0x0000000f2f0f7220 */ /* 0x040fe20000400000 */
[C---:B------:R-:W-:Y:S01]  /*9100*/  FMUL R12, R47.reuse, R16 ;  /* 0x000000102f0c7220 */ /* 0x040fe20000400000 */
[----:B------:R-:W-:Y:S01]  /*9110*/  FMUL R13, R47, R17 ;  /* 0x000000112f0d7220 */ /* 0x000fe20000400000 */
[----:B------:R-:W-:Y:S01]  /*9120*/  FFMA R3, R49, R59, R3 ;  /* 0x0000003b31037223 */ /* 0x000fe20000000003 */
[----:B------:R-:W-:Y:S01]  /*9130*/  FMUL R14, R47, R18 ;  /* 0x000000122f0e7220 */ /* 0x000fe20000400000 */
[----:B------:R-:W-:Y:S01]  /*9140*/  FFMA R15, R49, R60, R15 ;  /* 0x0000003c310f7223 */ /* 0x000fe2000000000f */
[----:B------:R-:W-:Y:S01]  /*9150*/  FMUL R19, R47, R19 ;  /* 0x000000132f137220 */ /* 0x000fe20000400000 */
[----:B------:R-:W-:Y:S01]  /*9160*/  F2FP.RELU.F16.F32.PACK_AB R7, R11, R10 ;  /* 0x0000000a0b07723e */ /* 0x000fe200000008ff */
[----:B------:R-:W-:Y:S01]  /*9170*/  FFMA R12, R49, R61, R12 ;  /* 0x0000003d310c7223 */ /* 0x000fe2000000000c */
[----:B------:R-:W-:Y:S02]  /*9180*/  HADD2.F32 R66, -RZ, R72.H1_H1 ;  /* 0x30000048ff427230 */ /* 0x000fe40000004100 */
[----:B------:R-:W-:Y:S01]  /*9190*/  FMUL R16, R47, R20 ;  /* 0x000000142f107220 */ /* 0x000fe20000400000 */
[----:B------:R-:W-:Y:S01]  /*91a0*/  FFMA R13, R49, R62, R13 ;  /* 0x0000003e310d7223 */ /* 0x000fe2000000000d */
[----:B------:R1:W-:Y:S01]  /*91b0*/  STS.128 [R108+0x6000], R4 ;  /* 0x006000046c007388 */ /* 0x0003e20000000c00 */
[--C-:B------:R-:W-:Y:S02]  /*91c0*/  HADD2.F32 R67, -RZ, R73.reuse.H0_H0 ;  /* 0x20000049ff437230 */ /* 0x100fe40000004100 */
[----:B------:R-:W-:Y:S01]  /*91d0*/  FMUL R17, R47, R21 ;  /* 0x000000152f117220 */ /* 0x000fe20000400000 */
[----:B------:R-:W-:Y:S01]  /*91e0*/  FFMA R14, R49, R63, R14 ;  /* 0x0000003f310e7223 */ /* 0x000fe2000000000e */
[----:B------:R-:W-:Y:S02]  /*91f0*/  HADD2.F32 R68, -RZ, R73.H1_H1 ;  /* 0x30000049ff447230 */ /* 0x000fe40000004100 */
[----:B------:R-:W-:Y:S01]  /*9200*/  FMUL R18, R47, R22 ;  /* 0x000000162f127220 */ /* 0x000fe20000400000 */
[----:B------:R-:W-:Y:S01]  /*9210*/  FFMA R19, R49, R64, R19 ;  /* 0x0000004031137223 */ /* 0x000fe20000000013 */
        /* <DEDUP_REMOVED lines=14> */
[----:B------:R-:W-:Y:S01]  /*9300*/  F2FP.RELU.F16.F32.PACK_AB R8, R2, R0 ;  /* 0x000000000208723e */ /* 0x000fe200000008ff */
[----:B------:R-:W-:Y:S01]  /*9310*/  FFMA R20, R49, R69, R20 ;  /* 0x0000004531147223 */ /* 0x000fe20000000014 */
[----:B------:R-:W-:Y:S01]  /*9320*/  F2FP.RELU.F16.F32.PACK_AB R9, R15, R3 ;  /* 0x000000030f09723e */ /* 0x000fe200000008ff */
[----:B------:R-:W-:Y:S01]  /*9330*/  HADD2.F32 R74, -RZ, R80.H1_H1 ;  /* 0x30000050ff4a7230 */ /* 0x000fe20000004100 */
[----:B------:R-:W-:Y:S01]  /*9340*/  F2FP.RELU.F16.F32.PACK_AB R10, R13, R12 ;  /* 0x0000000c0d0a723e */ /* 0x000fe200000008ff */
[----:B------:R-:W-:Y:S01]  /*9350*/  FMUL R24, R47, R28 ;  /* 0x0000001c2f187220 */ /* 0x000fe20000400000 */
[----:B------:R-:W-:Y:S01]  /*9360*/  F2FP.RELU.F16.F32.PACK_AB R11, R19, R14 ;  /* 0x0000000e130b723e */ /* 0x000fe200000008ff */
[----:B------:R-:W-:Y:S01]  /*9370*/  FFMA R21, R49, R70, R21 ;  /* 0x0000004631157223 */ /* 0x000fe20000000015 */
[--C-:B------:R-:W-:Y:S02]  /*9380*/  HADD2.F32 R75, -RZ, R81.reuse.H0_H0 ;  /* 0x20000051ff4b7230 */ /* 0x100fe40000004100 */
[----:B------:R-:W-:Y:S01]  /*9390*/  FMUL R25, R47, R29 ;  /* 0x0000001d2f197220 */ /* 0x000fe20000400000 */
[----:B------:R-:W-:Y:S01]  /*93a0*/  FFMA R22, R49, R71, R22 ;  /* 0x0000004731167223 */ /* 0x000fe20000000016 */
[----:B------:R1:W-:Y:S01]  /*93b0*/  STS.128 [R107+0x6010], R8 ;  /* 0x006010086b007388 */ /* 0x0003e20000000c00 */
        /* <DEDUP_REMOVED lines=13> */
[----:B------:R-:W-:Y:S02]  /*9490*/  HADD2.F32 R80, -RZ, R83.H1_H1 ;  /* 0x30000053ff507230 */ /* 0x000fe40000004100 */
[----:B------:R-:W-:Y:S01]  /*94a0*/  FMUL R30, R47, R34 ;  /* 0x000000222f1e7220 */ /* 0x000fe20000400000 */
        /* <DEDUP_REMOVED lines=37> */
.L_x_147:
[----:B------:R-:W-:Y:S05]  /*9700*/  BSYNC.RECONVERGENT B0 ;  /* 0x0000000000007941 */ /* 0x000fea0003800200 */
.L_x_146:
[----:B------:R-:W-:Y:S01]  /*9710*/  BAR.SYNC.DEFER_BLOCKING 0x1, 0x80 ;  /* 0x0042000000007b1d */ /* 0x000fe20000010000 */
[----:B------:R-:W-:Y:S01]  /*9720*/  UISETP.NE.AND UP0, UPT, UR45, -0x4, UPT ;  /* 0xfffffffc2d00788c */ /* 0x000fe2000bf05270 */
[----:B------:R-:W-:Y:S08]  /*9730*/  IADD3 R45, PT, PT, R45, 0x1, RZ ;  /* 0x000000012d2d7810 */ /* 0x000ff00007ffe0ff */
[----:B------:R-:W-:Y:S05]  /*9740*/  BRA.U !UP0, `(.L_x_148) ;  /* 0x0000000108287547 */ /* 0x000fea000b800000 */
[----:B------:R-:W-:Y:S01]  /*9750*/  ISETP.NE.AND P0, PT, R115, RZ, PT ;  /* 0x000000ff7300720c */ /* 0x000fe20003f05270 */
[----:B------:R-:W-:Y:S01]  /*9760*/  IMAD.U32 R2, RZ, RZ, UR49 ;  /* 0x00000031ff027e24 */ /* 0x000fe2000f8e00ff */
[----:B------:R-:W-:Y:S01]  /*9770*/  UIADD3 UR49, UPT, UPT, UR49, 0x1, URZ ;  /* 0x0000000131317890 */ /* 0x000fe2000fffe0ff */
[----:B------:R-:W-:Y:S03]  /*9780*/  IMAD.U32 R0, RZ, RZ, UR37 ;  /* 0x00000025ff007e24 */ /* 0x000fe6000f8e00ff */
[----:B------:R-:W-:Y:S04]  /*9790*/  UISETP.NE.AND UP0, UPT, UR49, 0x4, UPT ;  /* 0x000000043100788c */ /* 0x000fe8000bf05270 */
[----:B------:R-:W-:Y:S03]  /*97a0*/  USEL UR49, UR49, URZ, UP0 ;  /* 0x000000ff31317287 */ /* 0x000fe60008000000 */
[----:B------:R-:W-:Y:S05]  /*97b0*/  @!P0 LEA R2, R2, UR44, 0x3 ;  /* 0x0000002c02028c11 */ /* 0x000fea000f8e18ff */
[----:B------:R-:W-:Y:S05]  /*97c0*/  @!P0 VIADD R2, R2, 0xa0 ;  /* 0x000000a002028836 */ /* 0x000fea0000000000 */
[----:B------:R-:W-:Y:S04]  /*97d0*/  @!P0 PRMT R0, R0, 0x654, R2 ;  /* 0x0000065400008816 */ /* 0x000fe80000000002 */
[----:B------:R2:W-:Y:S03]  /*97e0*/  @!P0 SYNCS.ARRIVE.TRANS64.RED.A1T0 RZ, [R0+URZ], RZ ;  /* 0x000000ff00ff89a7 */ /* 0x0005e600081004ff */
.L_x_148:
[----:B------:R-:W-:Y:S01]  /*97f0*/  ISETP.NE.AND P2, PT, R111, RZ, PT ;  /* 0x000000ff6f00720c */ /* 0x000fe20003f45270 */
[----:B------:R-:W-:Y:S01]  /*9800*/  UIADD3 UR45, UPT, UPT, UR45, 0x4, URZ ;  /* 0x000000042d2d7890 */ /* 0x000fe2000fffe0ff */
[----:B------:R-:W-:Y:S01]  /*9810*/  ISETP.NE.AND P0, PT, R113, 0x2, PT ;  /* 0x000000027100780c */ /* 0x000fe20003f05270 */
[----:B------:R-:W-:Y:S01]  /*9820*/  IMAD.IADD R15, R43, 0x1, R94 ;  /* 0x000000012b0f7824 */ /* 0x000fe200078e025e */
[----:B------:R-:W-:Y:S01]  /*9830*/  ISETP.NE.AND P1, PT, R45, 0x4, PT ;  /* 0x000000042d00780c */ /* 0x000fe20003f25270 */
[----:B------:R-:W-:Y:S01]  /*9840*/  IMAD.IADD R14, R44, 0x1, R95 ;  /* 0x000000012c0e7824 */ /* 0x000fe200078e025f */
[----:B------:R-:W-:Y:S02]  /*9850*/  SEL R2, RZ, 0x1, P0 ;  /* 0x00000001ff027807 */ /* 0x000fe40000000000 */
[----:B--2---:R-:W-:Y:S02]  /*9860*/  SEL R0, RZ, 0x1, P1 ;  /* 0x00000001ff007807 */ /* 0x004fe40000800000 */
[----:B------:R-:W-:Y:S02]  /*9870*/  LOP3.LUT R103, R103, R2, RZ, 0x3c, !PT ;  /* 0x0000000267677212 */ /* 0x000fe400078e3cff */
[----:B------:R-:W-:Y:S02]  /*9880*/  LOP3.LUT R104, R104, R0, RZ, 0x3c, !PT ;  /* 0x0000000068687212 */ /* 0x000fe400078e3cff */
[----:B------:R-:W-:Y:S02]  /*9890*/  @P2 R2UR UR36, R102 ;  /* 0x00000000662422ca */ /* 0x000fe400000e0000 */
[----:B------:R-:W-:Y:S02]  /*98a0*/  SEL R113, R113, RZ, P0 ;  /* 0x000000ff71717207 */ /* 0x000fe40000000000 */
[----:B------:R-:W-:Y:S01]  /*98b0*/  SEL R45, R45, RZ, P1 ;  /* 0x000000ff2d2d7207 */ /* 0x000fe20000800000 */
[----:B------:R-:W-:Y:S10]  /*98c0*/  @P2 BRA `(.L_x_149) ;  /* 0xffffffbc00f42947 */ /* 0x000ff4000383ffff */
[----:B------:R-:W-:-:S09]  /*98d0*/  UISETP.NE.AND UP0, UPT, UR48, URZ, UPT ;  /* 0x000000ff3000728c */ /* 0x000fd2000bf05270 */
[----:B------:R-:W-:Y:S05]  /*98e0*/  BRA.U !UP0, `(.L_x_150) ;  /* 0x0000000108487547 */ /* 0x000fea000b800000 */
[----:B------:R-:W2:Y:S02]  /*98f0*/  LDCU.64 UR4, c[0x0][0x890] ;  /* 0x00011200ff0477ac */ /* 0x000ea40008000a00 */
[----:B--2---:R-:W-:-:S04]  /*9900*/  UISETP.NE.U32.AND UP0, UPT, UR4, URZ, UPT ;  /* 0x000000ff0400728c */ /* 0x004fc8000bf05070 */
[----:B------:R-:W-:-:S09]  /*9910*/  UISETP.NE.AND.EX UP0, UPT, UR5, URZ, UPT, UP0 ;  /* 0x000000ff0500728c */ /* 0x000fd2000bf05300 */
[----:B------:R-:W-:Y:S05]  /*9920*/  BRA.U UP0, `(.L_x_151) ;  /* 0x00000001000c7547 */ /* 0x000fea000b800000 */
[----:B------:R-:W-:-:S13]  /*9930*/  FSETP.NEU.AND P0, PT, R49, RZ, PT ;  /* 0x000000ff3100720b */ /* 0x000fda0003f0d000 */
[----:B------:R-:W-:Y:S05]  /*9940*/  @!P0 EXIT ;  /* 0x000000000000894d */ /* 0x000fea0003800000 */
[----:B------:R-:W-:Y:S05]  /*9950*/  BRA `(.L_x_150) ;  /* 0x00000000002c7947 */ /* 0x000fea0003800000 */
.L_x_151:
[----:B------:R-:W-:Y:S01]  /*9960*/  ISETP.NE.AND P0, PT, R112, RZ, PT ;  /* 0x000000ff7000720c */ /* 0x000fe20003f05270 */
[----:B------:R-:W-:-:S12]  /*9970*/  BSSY.RECONVERGENT B0, `(.L_x_150) ;  /* 0x0000009000007945 */ /* 0x000fd80003800200 */
[----:B------:R-:W-:Y:S05]  /*9980*/  @P0 BRA `(.L_x_152) ;  /* 0x0000000000140947 */ /* 0x000fea0003800000 */
[----:B------:R-:W2:Y:S02]  /*9990*/  LDCU.64 UR4, c[0x0][0x888] ;  /* 0x00011100ff0477ac */ /* 0x000ea40008000a00 */
[----:B--2---:R-:W-:-:S04]  /*99a0*/  ISETP.NE.U32.AND P0, PT, RZ, UR4, PT ;  /* 0x00000004ff007c0c */ /* 0x004fc8000bf05070 */
[----:B------:R-:W-:-:S13]  /*99b0*/  ISETP.NE.AND.EX P0, PT, RZ, UR5, PT, P0 ;  /* 0x00000005ff007c0c */ /* 0x000fda000bf05300 */
[----:B------:R-:W-:Y:S05]  /*99c0*/  @!P0 EXIT ;  /* 0x000000000000894d */ /* 0x000fea0003800000 */
[----:B------:R-:W-:Y:S05]  /*99d0*/  BRA `(.L_x_153) ;  /* 0x0000000000087947 */ /* 0x000fea0003800000 */
.L_x_152:
[----:B------:R-:W-:-:S13]  /*99e0*/  FSETP.NEU.AND P0, PT, R49, RZ, PT ;  /* 0x000000ff3100720b */ /* 0x000fda0003f0d000 */
[----:B------:R-:W-:Y:S05]  /*99f0*/  @!P0 EXIT ;  /* 0x000000000000894d */ /* 0x000fea0003800000 */
.L_x_153:
[----:B------:R-:W-:Y:S05]  /*9a00*/  BSYNC.RECONVERGENT B0 ;  /* 0x0000000000007941 */ /* 0x000fea0003800200 */
.L_x_150:
[----:B------:R-:W-:Y:S01]  /*9a10*/  ULEA UR4, UR49, UR44, 0x3 ;  /* 0x0000002c31047291 */ /* 0x000fe2000f8e18ff */
[----:B------:R-:W-:-:S04]  /*9a20*/  DEPBAR.LE SB0, 0x0 ;  /* 0x000080000000791a */ /* 0x000fc80000000000 */
[----:B------:R-:W-:-:S04]  /*9a30*/  UIADD3 UR4, UPT, UPT, UR4, 0xa0, URZ ;  /* 0x000000a004047890 */ /* 0x000fc8000fffe0ff */
[----:B------:R-:W-:-:S09]  /*9a40*/  UPRMT UR4, UR37, 0x654, UR4 ;  /* 0x0000065425047896 */ /* 0x000fd20008000004 */
[----:B------:R-:W-:Y:S01]  /*9a50*/  SYNCS.ARRIVE.TRANS64.RED.A1T0 RZ, [UR4], RZ ;  /* 0x000000ffffff79a7 */ /* 0x000fe20008100404 */
[----:B------:R-:W-:Y:S05]  /*9a60*/  EXIT ;  /* 0x000000000000794d */ /* 0x000fea0003800000 */
.L_x_24:
[----:B--2---:R2:W4:Y:S02]  /*9a70*/  SYNCS.PHASECHK.TRANS64.TRYWAIT P0, [R2+URZ+0x140], R3 ;  /* 0x00014003020075a7 */ /* 0x00452400080011ff */
[----:B----4-:R-:W-:Y:S05]  /*9a80*/  @!P0 NANOSLEEP.SYNCS 0x989680 ;  /* 0x009896800000895d */ /* 0x010fea0003900000 */
[----:B------:R-:W4:Y:S02]  /*9a90*/  @!P0 SYNCS.PHASECHK.TRANS64 P0, [R2+URZ+0x140], R3 ;  /* 0x00014003020085a7 */ /* 0x000f2400080010ff */
[----:B----4-:R-:W-:Y:S05]  /*9aa0*/  @!P0 BRA `(.L_x_24) ;  /* 0xfffffffc00f08947 */ /* 0x010fea000383ffff */
[----:B------:R-:W-:Y:S05]  /*9ab0*/  BRA `(.L_x_154) ;  /* 0xffffff7c00607947 */ /* 0x000fea000383ffff */
.L_x_27:
[----:B------:R-:W-:-:S07]  /*9ac0*/  MOV R2, UR33 ;  /* 0x0000002100027c02 */ /* 0x000fce0008000f00 */
.L_x_155:
[----:B-1----:R1:W2:Y:S02]  /*9ad0*/  SYNCS.PHASECHK.TRANS64.TRYWAIT P0, [R2+URZ+0x40], R4 ;  /* 0x00004004020075a7 */ /* 0x0022a400080011ff */
[----:B--2---:R-:W-:Y:S05]  /*9ae0*/  @!P0 NANOSLEEP.SYNCS 0x989680 ;  /* 0x009896800000895d */ /* 0x004fea0003900000 */
[----:B------:R-:W2:Y:S02]  /*9af0*/  @!P0 SYNCS.PHASECHK.TRANS64 P0, [R2+URZ+0x40], R4 ;  /* 0x00004004020085a7 */ /* 0x000ea400080010ff */
[----:B--2---:R-:W-:Y:S05]  /*9b00*/  @!P0 BRA `(.L_x_155) ;  /* 0xfffffffc00f08947 */ /* 0x004fea000383ffff */
[----:B------:R-:W-:Y:S05]  /*9b10*/  BRA `(.L_x_26) ;  /* 0xffffff7c00c87947 */ /* 0x000fea000383ffff */
.L_x_34:
[----:B-1----:R-:W-:-:S07]  /*9b20*/  MOV R2, UR17 ;  /* 0x0000001100027c02 */ /* 0x002fce0008000f00 */
.L_x_156:
[----:B-1----:R1:W2:Y:S02]  /*9b30*/  SYNCS.PHASECHK.TRANS64.TRYWAIT P0, [R2+URZ+0x40], R4 ;  /* 0x00004004020075a7 */ /* 0x0022a400080011ff */
[----:B--2---:R-:W-:Y:S05]  /*9b40*/  @!P0 NANOSLEEP.SYNCS 0x989680 ;  /* 0x009896800000895d */ /* 0x004fea0003900000 */
[----:B------:R-:W2:Y:S02]  /*9b50*/  @!P0 SYNCS.PHASECHK.TRANS64 P0, [R2+URZ+0x40], R4 ;  /* 0x00004004020085a7 */ /* 0x000ea400080010ff */
[----:B--2---:R-:W-:Y:S05]  /*9b60*/  @!P0 BRA `(.L_x_156) ;  /* 0xfffffffc00f08947 */ /* 0x004fea000383ffff */
[----:B------:R-:W-:Y:S05]  /*9b70*/  BRA `(.L_x_33) ;  /* 0xffffff8000887947 */ /* 0x000fea000383ffff */
.L_x_39:
[----:B-1----:R1:W2:Y:S02]  /*9b80*/  SYNCS.PHASECHK.TRANS64.TRYWAIT P0, [R2+URZ+0xd0], R3 ;  /* 0x0000d003020075a7 */ /* 0x0022a400080011ff */
[----:B--2---:R-:W-:Y:S05]  /*9b90*/  @!P0 NANOSLEEP.SYNCS 0x989680 ;  /* 0x009896800000895d */ /* 0x004fea0003900000 */
[----:B------:R-:W2:Y:S02]  /*9ba0*/  @!P0 SYNCS.PHASECHK.TRANS64 P0, [R2+URZ+0xd0], R3 ;  /* 0x0000d003020085a7 */ /* 0x000ea400080010ff */
[----:B--2---:R-:W-:Y:S05]  /*9bb0*/  @!P0 BRA `(.L_x_39) ;  /* 0xfffffffc00f08947 */ /* 0x004fea000383ffff */
[----:B------:R-:W-:Y:S05]  /*9bc0*/  BRA `(.L_x_157) ;  /* 0xffffff84002c7947 */ /* 0x000fea000383ffff */
.L_x_43:
[----:B---3--:R-:W-:-:S07]  /*9bd0*/  MOV R0, UR4 ;  /* 0x0000000400007c02 */ /* 0x008fce0008000f00 */
.L_x_158:
[----:B-1----:R1:W2:Y:S02]  /*9be0*/  SYNCS.PHASECHK.TRANS64.TRYWAIT P0, [R0+URZ], R2 ;  /* 0x00000002000075a7 */ /* 0x0022a400080011ff */
[----:B--2---:R-:W-:Y:S05]  /*9bf0*/  @!P0 NANOSLEEP.SYNCS 0x989680 ;  /* 0x009896800000895d */ /* 0x004fea0003900000 */
[----:B------:R-:W2:Y:S02]  /*9c00*/  @!P0 SYNCS.PHASECHK.TRANS64 P0, [R0+URZ], R2 ;  /* 0x00000002000085a7 */ /* 0x000ea400080010ff */
[----:B--2---:R-:W-:Y:S05]  /*9c10*/  @!P0 BRA `(.L_x_158) ;  /* 0xfffffffc00f08947 */ /* 0x004fea000383ffff */
[----:B------:R-:W-:Y:S05]  /*9c20*/  BRA `(.L_x_159) ;  /* 0xffffff88009c7947 */ /* 0x000fea000383ffff */
.L_x_44:
[----:B---3--:R-:W-:-:S07]  /*9c30*/  MOV R0, UR4 ;  /* 0x0000000400007c02 */ /* 0x008fce0008000f00 */
.L_x_160:
[----:B-1----:R1:W2:Y:S02]  /*9c40*/  SYNCS.PHASECHK.TRANS64.TRYWAIT P0, [R0+URZ], R3 ;  /* 0x00000003000075a7 */ /* 0x0022a400080011ff */
[----:B--2---:R-:W-:Y:S05]  /*9c50*/  @!P0 NANOSLEEP.SYNCS 0x989680 ;  /* 0x009896800000895d */ /* 0x004fea0003900000 */
[----:B------:R-:W2:Y:S02]  /*9c60*/  @!P0 SYNCS.PHASECHK.TRANS64 P0, [R0+URZ], R3 ;  /* 0x00000003000085a7 */ /* 0x000ea400080010ff */
[----:B--2---:R-:W-:Y:S05]  /*9c70*/  @!P0 BRA `(.L_x_160) ;  /* 0xfffffffc00f08947 */ /* 0x004fea000383ffff */
[----:B------:R-:W-:Y:S05]  /*9c80*/  BRA `(.L_x_161) ;  /* 0xffffff8800a87947 */ /* 0x000fea000383ffff */
.L_x_45:
[----:B---3--:R-:W-:-:S07]  /*9c90*/  MOV R0, UR4 ;  /* 0x0000000400007c02 */ /* 0x008fce0008000f00 */
.L_x_162:
[----:B-1----:R1:W2:Y:S02]  /*9ca0*/  SYNCS.PHASECHK.TRANS64.TRYWAIT P0, [R0+URZ], R3 ;  /* 0x00000003000075a7 */ /* 0x0022a400080011ff */
[----:B--2---:R-:W-:Y:S05]  /*9cb0*/  @!P0 NANOSLEEP.SYNCS 0x989680 ;  /* 0x009896800000895d */ /* 0x004fea0003900000 */
[----:B------:R-:W2:Y:S02]  /*9cc0*/  @!P0 SYNCS.PHASECHK.TRANS64 P0, [R0+URZ], R3 ;  /* 0x00000003000085a7 */ /* 0x000ea400080010ff */
[----:B--2---:R-:W-:Y:S05]  /*9cd0*/  @!P0 BRA `(.L_x_162) ;  /* 0xfffffffc00f08947 */ /* 0x004fea000383ffff */
[----:B------:R-:W-:Y:S05]  /*9ce0*/  BRA `(.L_x_163) ;  /* 0xffffff8800b47947 */ /* 0x000fea000383ffff */
.L_x_46:
[----:B---3--:R-:W-:-:S07]  /*9cf0*/  MOV R0, UR4 ;  /* 0x0000000400007c02 */ /* 0x008fce0008000f00 */
.L_x_164:
[----:B-1----:R1:W2:Y:S02]  /*9d00*/  SYNCS.PHASECHK.TRANS64.TRYWAIT P0, [R0+URZ], R3 ;  /* 0x00000003000075a7 */ /* 0x0022a400080011ff */
[----:B--2---:R-:W-:Y:S05]  /*9d10*/  @!P0 NANOSLEEP.SYNCS 0x989680 ;  /* 0x009896800000895d */ /* 0x004fea0003900000 */
[----:B------:R-:W2:Y:S02]  /*9d20*/  @!P0 SYNCS.PHASECHK.TRANS64 P0, [R0+URZ], R3 ;  /* 0x00000003000085a7 */ /* 0x000ea400080010ff */
[----:B--2---:R-:W-:Y:S05]  /*9d30*/  @!P0 BRA `(.L_x_164) ;  /* 0xfffffffc00f08947 */ /* 0x004fea000383ffff */
[----:B------:R-:W-:Y:S05]  /*9d40*/  BRA `(.L_x_165) ;  /* 0xffffff8800c07947 */ /* 0x000fea000383ffff */
.L_x_47:
[----:B---3--:R-:W-:-:S07]  /*9d50*/  MOV R0, UR4 ;  /* 0x0000000400007c02 */ /* 0x008fce0008000f00 */
.L_x_166:
[----:B-1----:R1:W2:Y:S02]  /*9d60*/  SYNCS.PHASECHK.TRANS64.TRYWAIT P0, [R0+URZ], R3 ;  /* 0x00000003000075a7 */ /* 0x0022a400080011ff */
[----:B--2---:R-:W-:Y:S05]  /*9d70*/  @!P0 NANOSLEEP.SYNCS 0x989680 ;  /* 0x009896800000895d */ /* 0x004fea0003900000 */
[----:B------:R-:W2:Y:S02]  /*9d80*/  @!P0 SYNCS.PHASECHK.TRANS64 P0, [R0+URZ], R3 ;  /* 0x00000003000085a7 */ /* 0x000ea400080010ff */
[----:B--2---:R-:W-:Y:S05]  /*9d90*/  @!P0 BRA `(.L_x_166) ;  /* 0xfffffffc00f08947 */ /* 0x004fea000383ffff */
[----:B------:R-:W-:Y:S05]  /*9da0*/  BRA `(.L_x_167) ;  /* 0xffffff8800cc7947 */ /* 0x000fea000383ffff */
.L_x_48:
[----:B---3--:R-:W-:-:S07]  /*9db0*/  MOV R0, UR4 ;  /* 0x0000000400007c02 */ /* 0x008fce0008000f00 */
.L_x_168:
[----:B-1----:R1:W2:Y:S02]  /*9dc0*/  SYNCS.PHASECHK.TRANS64.TRYWAIT P0, [R0+URZ], R3 ;  /* 0x00000003000075a7 */ /* 0x0022a400080011ff */
[----:B--2---:R-:W-:Y:S05]  /*9dd0*/  @!P0 NANOSLEEP.SYNCS 0x989680 ;  /* 0x009896800000895d */ /* 0x004fea0003900000 */
[----:B------:R-:W2:Y:S02]  /*9de0*/  @!P0 SYNCS.PHASECHK.TRANS64 P0, [R0+URZ], R3 ;  /* 0x00000003000085a7 */ /* 0x000ea400080010ff */
[----:B--2---:R-:W-:Y:S05]  /*9df0*/  @!P0 BRA `(.L_x_168) ;  /* 0xfffffffc00f08947 */ /* 0x004fea000383ffff */
[----:B------:R-:W-:Y:S05]  /*9e00*/  BRA `(.L_x_169) ;  /* 0xffffff8800d87947 */ /* 0x000fea000383ffff */
.L_x_49:
[----:B---3--:R-:W-:-:S07]  /*9e10*/  MOV R0, UR4 ;  /* 0x0000000400007c02 */ /* 0x008fce0008000f00 */
.L_x_170:
[----:B-1----:R1:W2:Y:S02]  /*9e20*/  SYNCS.PHASECHK.TRANS64.TRYWAIT P0, [R0+URZ], R3 ;  /* 0x00000003000075a7 */ /* 0x0022a400080011ff */
[----:B--2---:R-:W-:Y:S05]  /*9e30*/  @!P0 NANOSLEEP.SYNCS 0x989680 ;  /* 0x009896800000895d */ /* 0x004fea0003900000 */
[----:B------:R-:W2:Y:S02]  /*9e40*/  @!P0 SYNCS.PHASECHK.TRANS64 P0, [R0+URZ], R3 ;  /* 0x00000003000085a7 */ /* 0x000ea400080010ff */
[----:B--2---:R-:W-:Y:S05]  /*9e50*/  @!P0 BRA `(.L_x_170) ;  /* 0xfffffffc00f08947 */ /* 0x004fea000383ffff */
[----:B------:R-:W-:Y:S05]  /*9e60*/  BRA `(.L_x_171) ;  /* 0xffffff8800e47947 */ /* 0x000fea000383ffff */
.L_x_52:
[----:B-1----:R1:W2:Y:S02]  /*9e70*/  SYNCS.PHASECHK.TRANS64.TRYWAIT P0, [R0+URZ+0x130], R4 ;  /* 0x00013004000075a7 */ /* 0x0022a400080011ff */
[----:B--2---:R-:W-:Y:S05]  /*9e80*/  @!P0 NANOSLEEP.SYNCS 0x989680 ;  /* 0x009896800000895d */ /* 0x004fea0003900000 */
[----:B------:R-:W2:Y:S02]  /*9e90*/  @!P0 SYNCS.PHASECHK.TRANS64 P0, [R0+URZ+0x130], R4 ;  /* 0x00013004000085a7 */ /* 0x000ea400080010ff */
[----:B--2---:R-:W-:Y:S05]  /*9ea0*/  @!P0 BRA `(.L_x_52) ;  /* 0xfffffffc00f08947 */ /* 0x004fea000383ffff */
[----:B------:R-:W-:Y:S05]  /*9eb0*/  BRA `(.L_x_172) ;  /* 0xffffff8c00447947 */ /* 0x000fea000383ffff */
.L_x_53:
[----:B------:R-:W-:-:S07]  /*9ec0*/  MOV R0, UR5 ;  /* 0x0000000500007c02 */ /* 0x000fce0008000f00 */
.L_x_173:
[----:B-1----:R1:W2:Y:S02]  /*9ed0*/  SYNCS.PHASECHK.TRANS64.TRYWAIT P0, [R0+URZ+0xe0], R5 ;  /* 0x0000e005000075a7 */ /* 0x0022a400080011ff */
[----:B--2---:R-:W-:Y:S05]  /*9ee0*/  @!P0 NANOSLEEP.SYNCS 0x989680 ;  /* 0x009896800000895d */ /* 0x004fea0003900000 */
[----:B------:R-:W2:Y:S02]  /*9ef0*/  @!P0 SYNCS.PHASECHK.TRANS64 P0, [R0+URZ+0xe0], R5 ;  /* 0x0000e005000085a7 */ /* 0x000ea400080010ff */
[----:B--2---:R-:W-:Y:S05]  /*9f00*/  @!P0 BRA `(.L_x_173) ;  /* 0xfffffffc00f08947 */ /* 0x004fea000383ffff */
[----:B------:R-:W-:Y:S05]  /*9f10*/  BRA `(.L_x_174) ;  /* 0xffffff8c00547947 */ /* 0x000fea000383ffff */
.L_x_54:
[----:B-1----:R1:W2:Y:S02]  /*9f20*/  SYNCS.PHASECHK.TRANS64.TRYWAIT P1, [R0+URZ+0xd0], R4 ;  /* 0x0000d004000075a7 */ /* 0x0022a400080211ff */
[----:B--2---:R-:W-:Y:S05]  /*9f30*/  @!P1 NANOSLEEP.SYNCS 0x989680 ;  /* 0x009896800000995d */ /* 0x004fea0003900000 */
[----:B------:R-:W2:Y:S02]  /*9f40*/  @!P1 SYNCS.PHASECHK.TRANS64 P1, [R0+URZ+0xd0], R4 ;  /* 0x0000d004000095a7 */ /* 0x000ea400080210ff */
[----:B--2---:R-:W-:Y:S05]  /*9f50*/  @!P1 BRA `(.L_x_54) ;  /* 0xfffffffc00f09947 */ /* 0x004fea000383ffff */
[----:B------:R-:W-:Y:S05]  /*9f60*/  BRA `(.L_x_175) ;  /* 0xffffff8c00847947 */ /* 0x000fea000383ffff */
.L_x_57:
[----:B------:R-:W-:-:S07]  /*9f70*/  MOV R0, UR5 ;  /* 0x0000000500007c02 */ /* 0x000fce0008000f00 */
.L_x_176:
[----:B-1----:R1:W2:Y:S02]  /*9f80*/  SYNCS.PHASECHK.TRANS64.TRYWAIT P0, [R0+URZ+0xe0], R2 ;  /* 0x0000e002000075a7 */ /* 0x0022a400080011ff */
[----:B--2---:R-:W-:Y:S05]  /*9f90*/  @!P0 NANOSLEEP.SYNCS 0x989680 ;  /* 0x009896800000895d */ /* 0x004fea0003900000 */
[----:B------:R-:W2:Y:S02]  /*9fa0*/  @!P0 SYNCS.PHASECHK.TRANS64 P0, [R0+URZ+0xe0], R2 ;  /* 0x0000e002000085a7 */ /* 0x000ea400080010ff */
[----:B--2---:R-:W-:Y:S05]  /*9fb0*/  @!P0 BRA `(.L_x_176) ;  /* 0xfffffffc00f08947 */ /* 0x004fea000383ffff */
[----:B------:R-:W-:Y:S05]  /*9fc0*/  BRA `(.L_x_56) ;  /* 0xffffff8c00d87947 */ /* 0x000fea000383ffff */
.L_x_66:
[----:B-1----:R-:W-:-:S04]  /*9fd0*/  MOV R4, UR6 ;  /* 0x0000000600047c02 */ /* 0x002fc80008000f00 */
[----:B------:R1:W2:Y:S03]  /*9fe0*/  SYNCS.PHASECHK.TRANS64.TRYWAIT P0, [R4+URZ+0x8], R5 ;  /* 0x00000805040075a7 */ /* 0x0002a600080011ff */
[----:B--2---:R-:W-:Y:S05]  /*9ff0*/  @!P0 NANOSLEEP.SYNCS 0x989680 ;  /* 0x009896800000895d */ /* 0x004fea0003900000 */
[----:B------:R-:W2:Y:S02]  /*a000*/  @!P0 SYNCS.PHASECHK.TRANS64 P0, [R4+URZ+0x8], R5 ;  /* 0x00000805040085a7 */ /* 0x000ea400080010ff */
[----:B--2---:R-:W-:Y:S05]  /*a010*/  @!P0 BRA `(.L_x_66) ;  /* 0xfffffffc00ec8947 */ /* 0x004fea000383ffff */
[----:B------:R-:W-:Y:S05]  /*a020*/  BRA `(.L_x_65) ;  /* 0xffffff90008c7947 */ /* 0x000fea000383ffff */
.L_x_68:
[----:B------:R-:W-:Y:S01]  /*a030*/  BSSY B0, `(.L_x_177) ;  /* 0x0000006000007945 */ /* 0x000fe20003800000 */
[----:B------:R-:W-:-:S07]  /*a040*/  MOV R15, 0xffffffff ;  /* 0xffffffff000f7802 */ /* 0x000fce0000000f00 */
[----:B-1---5:R-:W-:Y:S05]  /*a050*/  WARPSYNC.COLLECTIVE R15, `(.L_x_178) ;  /* 0x000000000f0c7348 */ /* 0x022fea0003c00000 */
[----:B------:R-:W-:Y:S02]  /*a060*/  ELECT P6, UR79, PT ;  /* 0x00000000004f782f */ /* 0x000fe400038c0000 */
[----:B------:R-:W-:Y:S01]  /*a070*/  MOV R14, UR79 ;  /* 0x0000004f000e7c02 */ /* 0x000fe20008000f00 */
[----:B-1---5:R-:W-:Y:S10]  /*a080*/  ENDCOLLECTIVE ;  /* 0x000000000000791b */ /* 0x022ff40003800000 */
.L_x_178:
[----:B------:R-:W-:Y:S05]  /*a090*/  BSYNC B0 ;  /* 0x0000000000007941 */ /* 0x000fea0003800000 */
.L_x_177:
[----:B------:R-:W-:Y:S05]  /*a0a0*/  BRA `(.L_x_179) ;  /* 0xffffff9000bc7947 */ /* 0x000fea000383ffff */
.L_x_70:
[----:B-1----:R-:W-:-:S04]  /*a0b0*/  MOV R2, UR6 ;  /* 0x0000000600027c02 */ /* 0x002fc80008000f00 */
[----:B------:R1:W2:Y:S03]  /*a0c0*/  SYNCS.PHASECHK.TRANS64.TRYWAIT P0, [R2+URZ+0x8], R3 ;  /* 0x00000803020075a7 */ /* 0x0002a600080011ff */
[----:B--2---:R-:W-:Y:S05]  /*a0d0*/  @!P0 NANOSLEEP.SYNCS 0x989680 ;  /* 0x009896800000895d */ /* 0x004fea0003900000 */
[----:B------:R-:W2:Y:S02]  /*a0e0*/  @!P0 SYNCS.PHASECHK.TRANS64 P0, [R2+URZ+0x8], R3 ;  /* 0x00000803020085a7 */ /* 0x000ea400080010ff */
[----:B--2---:R-:W-:Y:S05]  /*a0f0*/  @!P0 BRA `(.L_x_70) ;  /* 0xfffffffc00ec8947 */ /* 0x004fea000383ffff */
[----:B------:R-:W-:Y:S05]  /*a100*/  BRA `(.L_x_69) ;  /* 0xffffff9000c07947 */ /* 0x000fea000383ffff */
.L_x_71:
[----:B-1----:R1:W2:Y:S02]  /*a110*/  SYNCS.PHASECHK.TRANS64.TRYWAIT P0, [R0+URZ+0xd0], R4 ;  /* 0x0000d004000075a7 */ /* 0x0022a400080011ff */
[----:B--2---:R-:W-:Y:S05]  /*a120*/  @!P0 NANOSLEEP.SYNCS 0x989680 ;  /* 0x009896800000895d */ /* 0x004fea0003900000 */
[----:B------:R-:W2:Y:S02]  /*a130*/  @!P0 SYNCS.PHASECHK.TRANS64 P0, [R0+URZ+0xd0], R4 ;  /* 0x0000d004000085a7 */ /* 0x000ea400080010ff */
[----:B--2---:R-:W-:Y:S05]  /*a140*/  @!P0 BRA `(.L_x_71) ;  /* 0xfffffffc00f08947 */ /* 0x004fea000383ffff */
[----:B------:R-:W-:Y:S05]  /*a150*/  BRA `(.L_x_180) ;  /* 0xffffff9400ac7947 */ /* 0x000fea000383ffff */
.L_x_73:
[----:B------:R-:W-:-:S07]  /*a160*/  MOV R0, UR9 ;  /* 0x0000000900007c02 */ /* 0x000fce0008000f00 */
.L_x_181:
[----:B-1----:R1:W2:Y:S02]  /*a170*/  SYNCS.PHASECHK.TRANS64.TRYWAIT P0, [R0+URZ+0x110], R4 ;  /* 0x00011004000075a7 */ /* 0x0022a400080011ff */
[----:B--2---:R-:W-:Y:S05]  /*a180*/  @!P0 NANOSLEEP.SYNCS 0x989680 ;  /* 0x009896800000895d */ /* 0x004fea0003900000 */
[----:B------:R-:W2:Y:S02]  /*a190*/  @!P0 SYNCS.PHASECHK.TRANS64 P0, [R0+URZ+0x110], R4 ;  /* 0x00011004000085a7 */ /* 0x000ea400080010ff */
[----:B--2---:R-:W-:Y:S05]  /*a1a0*/  @!P0 BRA `(.L_x_181) ;  /* 0xfffffffc00f08947 */ /* 0x004fea000383ffff */
[----:B------:R-:W-:Y:S05]  /*a1b0*/  BRA `(.L_x_182) ;  /* 0xffffff9400f87947 */ /* 0x000fea000383ffff */
.L_x_76:
[----:B------:R-:W-:Y:S07]  /*a1c0*/  MOV R0, UR8 ;  /* 0x0000000800007c02 */ /* 0x000fee0008000f00 */
.L_x_183:
[----:B-1----:R1:W2:Y:S02]  /*a1d0*/  SYNCS.PHASECHK.TRANS64.TRYWAIT P0, [R0+URZ], R4 ;  /* 0x00000004000075a7 */ /* 0x0022a400080011ff */
[----:B--2---:R-:W-:Y:S05]  /*a1e0*/  @!P0 NANOSLEEP.SYNCS 0x989680 ;  /* 0x009896800000895d */ /* 0x004fea0003900000 */
[----:B------:R-:W2:Y:S02]  /*a1f0*/  @!P0 SYNCS.PHASECHK.TRANS64 P0, [R0+URZ], R4 ;  /* 0x00000004000085a7 */ /* 0x000ea400080010ff */
[----:B--2---:R-:W-:Y:S05]  /*a200*/  @!P0 BRA `(.L_x_183) ;  /* 0xfffffffc00f08947 */ /* 0x004fea000383ffff */
[----:B------:R-:W-:Y:S05]  /*a210*/  BRA `(.L_x_75) ;  /* 0xffffff98000c7947 */ /* 0x000fea000383ffff */
.L_x_80:
[----:B-1----:R-:W-:-:S07]  /*a220*/  MOV R0, UR8 ;  /* 0x0000000800007c02 */ /* 0x002fce0008000f00 */
.L_x_184:
[----:B-1----:R1:W2:Y:S02]  /*a230*/  SYNCS.PHASECHK.TRANS64.TRYWAIT P0, [R0+URZ], R2 ;  /* 0x00000002000075a7 */ /* 0x0022a400080011ff */
[----:B--2---:R-:W-:Y:S05]  /*a240*/  @!P0 NANOSLEEP.SYNCS 0x989680 ;  /* 0x009896800000895d */ /* 0x004fea0003900000 */
[----:B------:R-:W2:Y:S02]  /*a250*/  @!P0 SYNCS.PHASECHK.TRANS64 P0, [R0+URZ], R2 ;  /* 0x00000002000085a7 */ /* 0x000ea400080010ff */
[----:B--2---:R-:W-:Y:S05]  /*a260*/  @!P0 BRA `(.L_x_184) ;  /* 0xfffffffc00f08947 */ /* 0x004fea000383ffff */
[----:B------:R-:W-:Y:S05]  /*a270*/  BRA `(.L_x_185) ;  /* 0xffffff9c00007947 */ /* 0x000fea000383ffff */
.L_x_81:
[----:B------:R-:W-:-:S07]  /*a280*/  MOV R0, UR8 ;  /* 0x0000000800007c02 */ /* 0x000fce0008000f00 */
.L_x_186:
[----:B-1----:R1:W2:Y:S02]  /*a290*/  SYNCS.PHASECHK.TRANS64.TRYWAIT P0, [R0+URZ], R3 ;  /* 0x00000003000075a7 */ /* 0x0022a400080011ff */
[----:B--2---:R-:W-:Y:S05]  /*a2a0*/  @!P0 NANOSLEEP.SYNCS 0x989680 ;  /* 0x009896800000895d */ /* 0x004fea0003900000 */
[----:B------:R-:W2:Y:S02]  /*a2b0*/  @!P0 SYNCS.PHASECHK.TRANS64 P0, [R0+URZ], R3 ;  /* 0x00000003000085a7 */ /* 0x000ea400080010ff */
[----:B--2---:R-:W-:Y:S05]  /*a2c0*/  @!P0 BRA `(.L_x_186) ;  /* 0xfffffffc00f08947 */ /* 0x004fea000383ffff */
[----:B------:R-:W-:Y:S05]  /*a2d0*/  BRA `(.L_x_187) ;  /* 0xffffff9c000c7947 */ /* 0x000fea000383ffff */
.L_x_82:
[----:B------:R-:W-:-:S07]  /*a2e0*/  MOV R0, UR8 ;  /* 0x0000000800007c02 */ /* 0x000fce0008000f00 */
.L_x_188:
[----:B-1----:R1:W2:Y:S02]  /*a2f0*/  SYNCS.PHASECHK.TRANS64.TRYWAIT P0, [R0+URZ], R3 ;  /* 0x00000003000075a7 */ /* 0x0022a400080011ff */
[----:B--2---:R-:W-:Y:S05]  /*a300*/  @!P0 NANOSLEEP.SYNCS 0x989680 ;  /* 0x009896800000895d */ /* 0x004fea0003900000 */
[----:B------:R-:W2:Y:S02]  /*a310*/  @!P0 SYNCS.PHASECHK.TRANS64 P0, [R0+URZ], R3 ;  /* 0x00000003000085a7 */ /* 0x000ea400080010ff */
[----:B--2---:R-:W-:Y:S05]  /*a320*/  @!P0 BRA `(.L_x_188) ;  /* 0xfffffffc00f08947 */ /* 0x004fea000383ffff */
[----:B------:R-:W-:Y:S05]  /*a330*/  BRA `(.L_x_189) ;  /* 0xffffff9c00187947 */ /* 0x000fea000383ffff */
.L_x_85:
[----:B------:R-:W-:-:S07]  /*a340*/  MOV R0, UR7 ;  /* 0x0000000700007c02 */ /* 0x000fce0008000f00 */
.L_x_190:
[----:B-1----:R1:W2:Y:S02]  /*a350*/  SYNCS.PHASECHK.TRANS64.TRYWAIT P1, [R0+URZ+0x150], R2 ;  /* 0x00015002000075a7 */ /* 0x0022a400080211ff */
[----:B--2---:R-:W-:Y:S05]  /*a360*/  @!P1 NANOSLEEP.SYNCS 0x989680 ;  /* 0x009896800000995d */ /* 0x004fea0003900000 */
[----:B------:R-:W2:Y:S02]  /*a370*/  @!P1 SYNCS.PHASECHK.TRANS64 P1, [R0+URZ+0x150], R2 ;  /* 0x00015002000095a7 */ /* 0x000ea400080210ff */
[----:B--2---:R-:W-:Y:S05]  /*a380*/  @!P1 BRA `(.L_x_190) ;  /* 0xfffffffc00f09947 */ /* 0x004fea000383ffff */
[----:B------:R-:W-:Y:S05]  /*a390*/  BRA `(.L_x_191) ;  /* 0xffffff9c00647947 */ /* 0x000fea000383ffff */
.L_x_90:
[----:B--2---:R2:W4:Y:S02]  /*a3a0*/  SYNCS.PHASECHK.TRANS64.TRYWAIT P0, [R0+URZ+0xd0], R2 ;  /* 0x0000d002000075a7 */ /* 0x00452400080011ff */
[----:B----4-:R-:W-:Y:S05]  /*a3b0*/  @!P0 NANOSLEEP.SYNCS 0x989680 ;  /* 0x009896800000895d */ /* 0x010fea0003900000 */
[----:B------:R-:W4:Y:S02]  /*a3c0*/  @!P0 SYNCS.PHASECHK.TRANS64 P0, [R0+URZ+0xd0], R2 ;  /* 0x0000d002000085a7 */ /* 0x000f2400080010ff */
[----:B----4-:R-:W-:Y:S05]  /*a3d0*/  @!P0 BRA `(.L_x_90) ;  /* 0xfffffffc00f08947 */ /* 0x010fea000383ffff */
[----:B------:R-:W-:Y:S05]  /*a3e0*/  BRA `(.L_x_192) ;  /* 0xffffffa000787947 */ /* 0x000fea000383ffff */
.L_x_93:
[----:B------:R-:W-:Y:S07]  /*a3f0*/  MOV R0, UR7 ;  /* 0x0000000700007c02 */ /* 0x000fee0008000f00 */
.L_x_193:
[----:B--2---:R2:W4:Y:S02]  /*a400*/  SYNCS.PHASECHK.TRANS64.TRYWAIT P0, [R0+URZ+0xc8], R2 ;  /* 0x0000c802000075a7 */ /* 0x00452400080011ff */
[----:B----4-:R-:W-:Y:S05]  /*a410*/  @!P0 NANOSLEEP.SYNCS 0x989680 ;  /* 0x009896800000895d */ /* 0x010fea0003900000 */
[----:B------:R-:W4:Y:S02]  /*a420*/  @!P0 SYNCS.PHASECHK.TRANS64 P0, [R0+URZ+0xc8], R2 ;  /* 0x0000c802000085a7 */ /* 0x000f2400080010ff */
[----:B----4-:R-:W-:Y:S05]  /*a430*/  @!P0 BRA `(.L_x_193) ;  /* 0xfffffffc00f08947 */ /* 0x010fea000383ffff */
[----:B------:R-:W-:Y:S05]  /*a440*/  BRA `(.L_x_92) ;  /* 0xffffffa400587947 */ /* 0x000fea000383ffff */
.L_x_96:
[----:B------:R-:W-:Y:S07]  /*a450*/  MOV R0, UR7 ;  /* 0x0000000700007c02 */ /* 0x000fee0008000f00 */
.L_x_194:
[----:B-1----:R1:W2:Y:S02]  /*a460*/  SYNCS.PHASECHK.TRANS64.TRYWAIT P0, [R0+URZ+0xa0], R14 ;  /* 0x0000a00e000075a7 */ /* 0x0022a400080011ff */
[----:B--2---:R-:W-:Y:S05]  /*a470*/  @!P0 NANOSLEEP.SYNCS 0x989680 ;  /* 0x009896800000895d */ /* 0x004fea0003900000 */
[----:B------:R-:W2:Y:S02]  /*a480*/  @!P0 SYNCS.PHASECHK.TRANS64 P0, [R0+URZ+0xa0], R14 ;  /* 0x0000a00e000085a7 */ /* 0x000ea400080010ff */
[----:B--2---:R-:W-:Y:S05]  /*a490*/  @!P0 BRA `(.L_x_194) ;  /* 0xfffffffc00f08947 */ /* 0x004fea000383ffff */
[----:B------:R-:W-:Y:S05]  /*a4a0*/  BRA `(.L_x_195) ;  /* 0xffffffa400d07947 */ /* 0x000fea000383ffff */
.L_x_97:
[----:B------:R-:W-:Y:S07]  /*a4b0*/  MOV R0, UR7 ;  /* 0x0000000700007c02 */ /* 0x000fee0008000f00 */
.L_x_196:
[----:B-1----:R1:W2:Y:S02]  /*a4c0*/  SYNCS.PHASECHK.TRANS64.TRYWAIT P0, [R0+URZ+0xa8], R14 ;  /* 0x0000a80e000075a7 */ /* 0x0022a400080011ff */
[----:B--2---:R-:W-:Y:S05]  /*a4d0*/  @!P0 NANOSLEEP.SYNCS 0x989680 ;  /* 0x009896800000895d */ /* 0x004fea0003900000 */
[----:B------:R-:W2:Y:S02]  /*a4e0*/  @!P0 SYNCS.PHASECHK.TRANS64 P0, [R0+URZ+0xa8], R14 ;  /* 0x0000a80e000085a7 */ /* 0x000ea400080010ff */
[----:B--2---:R-:W-:Y:S05]  /*a4f0*/  @!P0 BRA `(.L_x_196) ;  /* 0xfffffffc00f08947 */ /* 0x004fea000383ffff */
[----:B------:R-:W-:Y:S05]  /*a500*/  BRA `(.L_x_197) ;  /* 0xffffffa800287947 */ /* 0x000fea000383ffff */
.L_x_98:
[----:B------:R-:W-:Y:S07]  /*a510*/  MOV R0, UR7 ;  /* 0x0000000700007c02 */ /* 0x000fee0008000f00 */
.L_x_198:
[----:B-1----:R1:W2:Y:S02]  /*a520*/  SYNCS.PHASECHK.TRANS64.TRYWAIT P0, [R0+URZ+0xb0], R14 ;  /* 0x0000b00e000075a7 */ /* 0x0022a400080011ff */
[----:B--2---:R-:W-:Y:S05]  /*a530*/  @!P0 NANOSLEEP.SYNCS 0x989680 ;  /* 0x009896800000895d */ /* 0x004fea0003900000 */
[----:B------:R-:W2:Y:S02]  /*a540*/  @!P0 SYNCS.PHASECHK.TRANS64 P0, [R0+URZ+0xb0], R14 ;  /* 0x0000b00e000085a7 */ /* 0x000ea400080010ff */
[----:B--2---:R-:W-:Y:S05]  /*a550*/  @!P0 BRA `(.L_x_198) ;  /* 0xfffffffc00f08947 */ /* 0x004fea000383ffff */
[----:B------:R-:W-:Y:S05]  /*a560*/  BRA `(.L_x_199) ;  /* 0xffffffa800847947 */ /* 0x000fea000383ffff */
.L_x_99:
[----:B------:R-:W-:Y:S07]  /*a570*/  MOV R0, UR7 ;  /* 0x0000000700007c02 */ /* 0x000fee0008000f00 */
.L_x_200:
[----:B-1----:R1:W2:Y:S02]  /*a580*/  SYNCS.PHASECHK.TRANS64.TRYWAIT P0, [R0+URZ+0xb8], R14 ;  /* 0x0000b80e000075a7 */ /* 0x0022a400080011ff */
[----:B--2---:R-:W-:Y:S05]  /*a590*/  @!P0 NANOSLEEP.SYNCS 0x989680 ;  /* 0x009896800000895d */ /* 0x004fea0003900000 */
[----:B------:R-:W2:Y:S02]  /*a5a0*/  @!P0 SYNCS.PHASECHK.TRANS64 P0, [R0+URZ+0xb8], R14 ;  /* 0x0000b80e000085a7 */ /* 0x000ea400080010ff */
[----:B--2---:R-:W-:Y:S05]  /*a5b0*/  @!P0 BRA `(.L_x_200) ;  /* 0xfffffffc00f08947 */ /* 0x004fea000383ffff */
[----:B------:R-:W-:Y:S05]  /*a5c0*/  BRA `(.L_x_201) ;  /* 0xffffffac00247947 */ /* 0x000fea000383ffff */
.L_x_101:
[----:B------:R-:W-:-:S07]  /*a5d0*/  MOV R0, UR7 ;  /* 0x0000000700007c02 */ /* 0x000fce0008000f00 */
.L_x_202:
[----:B-1----:R1:W4:Y:S02]  /*a5e0*/  SYNCS.PHASECHK.TRANS64.TRYWAIT P0, [R0+URZ+0xa0], R2 ;  /* 0x0000a002000075a7 */ /* 0x00232400080011ff */
[----:B----4-:R-:W-:Y:S05]  /*a5f0*/  @!P0 NANOSLEEP.SYNCS 0x989680 ;  /* 0x009896800000895d */ /* 0x010fea0003900000 */
[----:B------:R-:W4:Y:S02]  /*a600*/  @!P0 SYNCS.PHASECHK.TRANS64 P0, [R0+URZ+0xa0], R2 ;  /* 0x0000a002000085a7 */ /* 0x000f2400080010ff */
[----:B----4-:R-:W-:Y:S05]  /*a610*/  @!P0 BRA `(.L_x_202) ;  /* 0xfffffffc00f08947 */ /* 0x010fea000383ffff */
[----:B------:R-:W-:Y:S05]  /*a620*/  BRA `(.L_x_203) ;  /* 0xffffffac00ac7947 */ /* 0x000fea000383ffff */
.L_x_102:
[----:B-1----:R-:W-:-:S07]  /*a630*/  MOV R0, UR7 ;  /* 0x0000000700007c02 */ /* 0x002fce0008000f00 */
.L_x_204:
[----:B-1----:R1:W4:Y:S02]  /*a640*/  SYNCS.PHASECHK.TRANS64.TRYWAIT P0, [R0+URZ+0xa8], R2 ;  /* 0x0000a802000075a7 */ /* 0x00232400080011ff */
[----:B----4-:R-:W-:Y:S05]  /*a650*/  @!P0 NANOSLEEP.SYNCS 0x989680 ;  /* 0x009896800000895d */ /* 0x010fea0003900000 */
[----:B------:R-:W4:Y:S02]  /*a660*/  @!P0 SYNCS.PHASECHK.TRANS64 P0, [R0+URZ+0xa8], R2 ;  /* 0x0000a802000085a7 */ /* 0x000f2400080010ff */
[----:B----4-:R-:W-:Y:S05]  /*a670*/  @!P0 BRA `(.L_x_204) ;  /* 0xfffffffc00f08947 */ /* 0x010fea000383ffff */
[----:B------:R-:W-:Y:S05]  /*a680*/  BRA `(.L_x_205) ;  /* 0xffffffac009c7947 */ /* 0x000fea000383ffff */
.L_x_103:
[----:B-1----:R-:W-:-:S07]  /*a690*/  MOV R0, UR7 ;  /* 0x0000000700007c02 */ /* 0x002fce0008000f00 */
.L_x_206:
[----:B-1----:R1:W4:Y:S02]  /*a6a0*/  SYNCS.PHASECHK.TRANS64.TRYWAIT P0, [R0+URZ+0xb0], R2 ;  /* 0x0000b002000075a7 */ /* 0x00232400080011ff */
[----:B----4-:R-:W-:Y:S05]  /*a6b0*/  @!P0 NANOSLEEP.SYNCS 0x989680 ;  /* 0x009896800000895d */ /* 0x010fea0003900000 */
[----:B------:R-:W4:Y:S02]  /*a6c0*/  @!P0 SYNCS.PHASECHK.TRANS64 P0, [R0+URZ+0xb0], R2 ;  /* 0x0000b002000085a7 */ /* 0x000f2400080010ff */
[----:B----4-:R-:W-:Y:S05]  /*a6d0*/  @!P0 BRA `(.L_x_206) ;  /* 0xfffffffc00f08947 */ /* 0x010fea000383ffff */
[----:B------:R-:W-:Y:S05]  /*a6e0*/  BRA `(.L_x_207) ;  /* 0xffffffac008c7947 */ /* 0x000fea000383ffff */
.L_x_105:
[----:B--2---:R2:W3:Y:S02]  /*a6f0*/  SYNCS.PHASECHK.TRANS64.TRYWAIT P0, [R0+URZ+0xd0], R2 ;  /* 0x0000d002000075a7 */ /* 0x0044e400080011ff */
[----:B---3--:R-:W-:Y:S05]  /*a700*/  @!P0 NANOSLEEP.SYNCS 0x989680 ;  /* 0x009896800000895d */ /* 0x008fea0003900000 */
[----:B------:R-:W3:Y:S02]  /*a710*/  @!P0 SYNCS.PHASECHK.TRANS64 P0, [R0+URZ+0xd0], R2 ;  /* 0x0000d002000085a7 */ /* 0x000ee400080010ff */
[----:B---3--:R-:W-:Y:S05]  /*a720*/  @!P0 BRA `(.L_x_105) ;  /* 0xfffffffc00f08947 */ /* 0x008fea000383ffff */
[----:B------:R-:W-:Y:S05]  /*a730*/  BRA `(.L_x_208) ;  /* 0xffffffb0006c7947 */ /* 0x000fea000383ffff */
.L_x_117:
[----:B-1----:R-:W-:Y:S04]  /*a740*/  MOV R2, UR44 ;  /* 0x0000002c00027c02 */ /* 0x002fe80008000f00 */
[----:B------:R1:W4:Y:S03]  /*a750*/  SYNCS.PHASECHK.TRANS64.TRYWAIT P1, [R2+URZ+0x80], R3 ;  /* 0x00008003020075a7 */ /* 0x00032600080211ff */
[----:B----4-:R-:W-:Y:S05]  /*a760*/  @!P1 NANOSLEEP.SYNCS 0x989680 ;  /* 0x009896800000995d */ /* 0x010fea0003900000 */
[----:B------:R-:W4:Y:S02]  /*a770*/  @!P1 SYNCS.PHASECHK.TRANS64 P1, [R2+URZ+0x80], R3 ;  /* 0x00008003020095a7 */ /* 0x000f2400080210ff */
[----:B----4-:R-:W-:Y:S05]  /*a780*/  @!P1 BRA `(.L_x_117) ;  /* 0xfffffffc00ec9947 */ /* 0x010fea000383ffff */
[----:B------:R-:W-:Y:S05]  /*a790*/  BRA `(.L_x_116) ;  /* 0xffffffbc008c7947 */ /* 0x000fea000383ffff */
.L_x_119:
[----:B-1----:R1:W2:Y:S02]  /*a7a0*/  SYNCS.PHASECHK.TRANS64.TRYWAIT P0, [R116+URZ+0xf0], R0 ;  /* 0x0000f000740075a7 */ /* 0x0022a400080011ff */
[----:B--2---:R-:W-:Y:S05]  /*a7b0*/  @!P0 NANOSLEEP.SYNCS 0x989680 ;  /* 0x009896800000895d */ /* 0x004fea0003900000 */
[----:B------:R-:W2:Y:S02]  /*a7c0*/  @!P0 SYNCS.PHASECHK.TRANS64 P0, [R116+URZ+0xf0], R0 ;  /* 0x0000f000740085a7 */ /* 0x000ea400080010ff */
[----:B--2---:R-:W-:Y:S05]  /*a7d0*/  @!P0 BRA `(.L_x_119) ;  /* 0xfffffffc00f08947 */ /* 0x004fea000383ffff */
[----:B------:R-:W-:Y:S05]  /*a7e0*/  BRA `(.L_x_118) ;  /* 0xffffffbc00b47947 */ /* 0x000fea000383ffff */
.L_x_128:
[----:B--2---:R2:W3:Y:S02]  /*a7f0*/  SYNCS.PHASECHK.TRANS64.TRYWAIT P0, [R2+URZ+0x80], R0 ;  /* 0x00008000020075a7 */ /* 0x0044e400080011ff */
[----:B---3--:R-:W-:Y:S05]  /*a800*/  @!P0 NANOSLEEP.SYNCS 0x989680 ;  /* 0x009896800000895d */ /* 0x008fea0003900000 */
[----:B------:R-:W3:Y:S02]  /*a810*/  @!P0 SYNCS.PHASECHK.TRANS64 P0, [R2+URZ+0x80], R0 ;  /* 0x00008000020085a7 */ /* 0x000ee400080010ff */
[----:B---3--:R-:W-:Y:S05]  /*a820*/  @!P0 BRA `(.L_x_128) ;  /* 0xfffffffc00f08947 */ /* 0x008fea000383ffff */
[----:B------:R-:W-:Y:S05]  /*a830*/  BRA `(.L_x_127) ;  /* 0xffffffc800a07947 */ /* 0x000fea000383ffff */
.L_x_136:
[----:B--2---:R2:W3:Y:S02]  /*a840*/  SYNCS.PHASECHK.TRANS64.TRYWAIT P0, [R0+URZ+0x80], R6 ;  /* 0x00008006000075a7 */ /* 0x0044e400080011ff */
[----:B---3--:R-:W-:Y:S05]  /*a850*/  @!P0 NANOSLEEP.SYNCS 0x989680 ;  /* 0x009896800000895d */ /* 0x008fea0003900000 */
[----:B------:R-:W3:Y:S02]  /*a860*/  @!P0 SYNCS.PHASECHK.TRANS64 P0, [R0+URZ+0x80], R6 ;  /* 0x00008006000085a7 */ /* 0x000ee400080010ff */
[----:B---3--:R-:W-:Y:S05]  /*a870*/  @!P0 BRA `(.L_x_136) ;  /* 0xfffffffc00f08947 */ /* 0x008fea000383ffff */
[----:B------:R-:W-:Y:S05]  /*a880*/  BRA `(.L_x_135) ;  /* 0xffffffd400b47947 */ /* 0x000fea000383ffff */
.L_x_144:
[----:B--2---:R2:W3:Y:S02]  /*a890*/  SYNCS.PHASECHK.TRANS64.TRYWAIT P0, [R0+URZ+0x80], R5 ;  /* 0x00008005000075a7 */ /* 0x0044e400080011ff */
[----:B---3--:R-:W-:Y:S05]  /*a8a0*/  @!P0 NANOSLEEP.SYNCS 0x989680 ;  /* 0x009896800000895d */ /* 0x008fea0003900000 */
[----:B------:R-:W3:Y:S02]  /*a8b0*/  @!P0 SYNCS.PHASECHK.TRANS64 P0, [R0+URZ+0x80], R5 ;  /* 0x00008005000085a7 */ /* 0x000ee400080010ff */
[----:B---3--:R-:W-:Y:S05]  /*a8c0*/  @!P0 BRA `(.L_x_144) ;  /* 0xfffffffc00f08947 */ /* 0x008fea000383ffff */
[----:B------:R-:W-:Y:S05]  /*a8d0*/  BRA `(.L_x_143) ;  /* 0xffffffe000c87947 */ /* 0x000fea000383ffff */
        .weak           $__internal_0_$__cuda_sm10x_tcgen05_guardrail_trap_col_being_dealloced_not_returned_by_alloc
        .type           $__internal_0_$__cuda_sm10x_tcgen05_guardrail_trap_col_being_dealloced_not_returned_by_alloc,@function
        .size           $__internal_0_$__cuda_sm10x_tcgen05_guardrail_trap_col_being_dealloced_not_returned_by_alloc,($__internal_1_$__cuda_sm10x_tcgen05_guardrail_trap_phase_invalid_during_alloc - $__internal_0_$__cuda_sm10x_tcgen05_guardrail_trap_col_being_dealloced_not_returned_by_alloc)
$__internal_0_$__cuda_sm10x_tcgen05_guardrail_trap_col_being_dealloced_not_returned_by_alloc:
[----:B------:R-:W-:Y:S05]  /*a8e0*/  BPT.TRAP 0x1 ;  /* 0x000000040000795c */ /* 0x000fea0000300000 */
[----:B------:R-:W-:-:S04]  /*a8f0*/  HFMA2 R3, -RZ, RZ, 0, 0 ;  /* 0x00000000ff037431 */ /* 0x000fc800000001ff */
[----:B------:R-:W-:Y:S05]  /*a900*/  RET.REL.NODEC R2 `(_ZN7cutlass13device_kernelINS_4gemm6kernel13GemmUniversalIN4cute5tupleIJiiiiEEENS1_10collective13CollectiveMmaINS1_35MainloopSm100TmaUmmaWarpSpecializedILi8ELi2ELi4ENS5_IJNS4_1CILi2EEENSA_ILi1EEESC_EEEEENS5_IJNSA_ILi128EEENSA_ILi256EEENSA_ILi64EEEEEENS_6half_tENS5_IJlSC_lEEESJ_SK_NS4_8TiledMMAINS4_8MMA_AtomIJNS4_26SM100_MMA_F16BF16_2x1SM_SSISJ_SJ_fLi128ELi256ELNS4_4UMMA5MajorE0ELSP_0ELNSO_7ScaleInE0ELSQ_0EEEEEENS4_6LayoutINS5_IJSC_SC_SC_EEENS5_IJNSA_ILi0EEESV_SV_EEEEENS5_IJNS4_10UnderscoreESY_SY_EEEEENS4_18SM100_TMA_2SM_LOADENS4_14ComposedLayoutINS4_7SwizzleILi3ELi4ELi3EEENS4_18smem_ptr_flag_bitsILi16EEENST_INS5_IJNSA_ILi8EEESH_EEENS5_IJSH_SC_EEEEEEEvNS4_8identityES11_S1B_vS1C_EENS_8epilogue10collective18CollectiveEpilogueINS1E_23Sm100TmaWarpSpecializedILi4ELi2ELi32ELb1ELb0EEEJNS5_IJSH_SG_SH_EEENS5_IJNST_ISH_SC_EENST_INS5_IJNSA_ILi32EEESB_EEENS5_IJSC_SF_EEEEEEEESJ_SK_SJ_SK_NS1E_6fusion15FusionCallbacksIS1I_NS1Q_13LinCombEltActINS1E_6thread4ReLuESJ_fSJ_fLNS_15FloatRoundStyleE2EEES1J_S1P_JEEENS4_5SM1004TMEM4LOAD26SM100_TMEM_LOAD_32dp32b32xENS4_13SM90_TMA_LOADENS12_INS13_ILi2ELi4ELi3EEES16_NST_INS5_IJS17_S1L_EEENS5_IJS1L_SC_EEEEEEENS4_39AutoVectorizingCopyWithAssumedAlignmentILi128EEENS4_14SM90_TMA_STOREES27_S29_S29_EEEvvEEEEvNT_6ParamsE) ;  /* 0xffffff5402bc7950 */ /* 0x000fea0003c3ffff */
        .weak           $__internal_1_$__cuda_sm10x_tcgen05_guardrail_trap_phase_invalid_during_alloc
        .type           $__internal_1_$__cuda_sm10x_tcgen05_guardrail_trap_phase_invalid_during_alloc,@function
        .size           $__internal_1_$__cuda_sm10x_tcgen05_guardrail_trap_phase_invalid_during_alloc,($__internal_2_$__cuda_sm10x_tcgen05_guardrail_trap_unallocated_columns_being_dealloced - $__internal_1_$__cuda_sm10x_tcgen05_guardrail_trap_phase_invalid_during_alloc)
$__internal_1_$__cuda_sm10x_tcgen05_guardrail_trap_phase_invalid_during_alloc:
[----:B------:R-:W-:Y:S05]  /*a910*/  BPT.TRAP 0x1 ;  /* 0x000000040000795c */ /* 0x000fea0000300000 */
[----:B------:R-:W-:-:S04]  /*a920*/  MOV R3, 0x0 ;  /* 0x0000000000037802 */ /* 0x000fc80000000f00 */
[----:B------:R-:W-:Y:S05]  /*a930*/  RET.REL.NODEC R2 `(_ZN7cutlass13device_kernelINS_4gemm6kernel13GemmUniversalIN4cute5tupleIJiiiiEEENS1_10collective13CollectiveMmaINS1_35MainloopSm100TmaUmmaWarpSpecializedILi8ELi2ELi4ENS5_IJNS4_1CILi2EEENSA_ILi1EEESC_EEEEENS5_IJNSA_ILi128EEENSA_ILi256EEENSA_ILi64EEEEEENS_6half_tENS5_IJlSC_lEEESJ_SK_NS4_8TiledMMAINS4_8MMA_AtomIJNS4_26SM100_MMA_F16BF16_2x1SM_SSISJ_SJ_fLi128ELi256ELNS4_4UMMA5MajorE0ELSP_0ELNSO_7ScaleInE0ELSQ_0EEEEEENS4_6LayoutINS5_IJSC_SC_SC_EEENS5_IJNSA_ILi0EEESV_SV_EEEEENS5_IJNS4_10UnderscoreESY_SY_EEEEENS4_18SM100_TMA_2SM_LOADENS4_14ComposedLayoutINS4_7SwizzleILi3ELi4ELi3EEENS4_18smem_ptr_flag_bitsILi16EEENST_INS5_IJNSA_ILi8EEESH_EEENS5_IJSH_SC_EEEEEEEvNS4_8identityES11_S1B_vS1C_EENS_8epilogue10collective18CollectiveEpilogueINS1E_23Sm100TmaWarpSpecializedILi4ELi2ELi32ELb1ELb0EEEJNS5_IJSH_SG_SH_EEENS5_IJNST_ISH_SC_EENST_INS5_IJNSA_ILi32EEESB_EEENS5_IJSC_SF_EEEEEEEESJ_SK_SJ_SK_NS1E_6fusion15FusionCallbacksIS1I_NS1Q_13LinCombEltActINS1E_6thread4ReLuESJ_fSJ_fLNS_15FloatRoundStyleE2EEES1J_S1P_JEEENS4_5SM1004TMEM4LOAD26SM100_TMEM_LOAD_32dp32b32xENS4_13SM90_TMA_LOADENS12_INS13_ILi2ELi4ELi3EEES16_NST_INS5_IJS17_S1L_EEENS5_IJS1L_SC_EEEEEEENS4_39AutoVectorizingCopyWithAssumedAlignmentILi128EEENS4_14SM90_TMA_STOREES27_S29_S29_EEEvvEEEEvNT_6ParamsE) ;  /* 0xffffff5402b07950 */ /* 0x000fea0003c3ffff */
        .weak           $__internal_2_$__cuda_sm10x_tcgen05_guardrail_trap_unallocated_columns_being_dealloced
        .type           $__internal_2_$__cuda_sm10x_tcgen05_guardrail_trap_unallocated_columns_being_dealloced,@function
        .size           $__internal_2_$__cuda_sm10x_tcgen05_guardrail_trap_unallocated_columns_being_dealloced,(.L_x_210 - $__internal_2_$__cuda_sm10x_tcgen05_guardrail_trap_unallocated_columns_being_dealloced)
$__internal_2_$__cuda_sm10x_tcgen05_guardrail_trap_unallocated_columns_being_dealloced:
[----:B------:R-:W-:Y:S05]  /*a940*/  BPT.TRAP 0x1 ;  /* 0x000000040000795c */ /* 0x000fea0000300000 */
[----:B------:R-:W-:-:S04]  /*a950*/  HFMA2 R3, -RZ, RZ, 0, 0 ;  /* 0x00000000ff037431 */ /* 0x000fc800000001ff */
[----:B------:R-:W-:Y:S05]  /*a960*/  RET.REL.NODEC R2 `(_ZN7cutlass13device_kernelINS_4gemm6kernel13GemmUniversalIN4cute5tupleIJiiiiEEENS1_10collective13CollectiveMmaINS1_35MainloopSm100TmaUmmaWarpSpecializedILi8ELi2ELi4ENS5_IJNS4_1CILi2EEENSA_ILi1EEESC_EEEEENS5_IJNSA_ILi128EEENSA_ILi256EEENSA_ILi64EEEEEENS_6half_tENS5_IJlSC_lEEESJ_SK_NS4_8TiledMMAINS4_8MMA_AtomIJNS4_26SM100_MMA_F16BF16_2x1SM_SSISJ_SJ_fLi128ELi256ELNS4_4UMMA5MajorE0ELSP_0ELNSO_7ScaleInE0ELSQ_0EEEEEENS4_6LayoutINS5_IJSC_SC_SC_EEENS5_IJNSA_ILi0EEESV_SV_EEEEENS5_IJNS4_10UnderscoreESY_SY_EEEEENS4_18SM100_TMA_2SM_LOADENS4_14ComposedLayoutINS4_7SwizzleILi3ELi4ELi3EEENS4_18smem_ptr_flag_bitsILi16EEENST_INS5_IJNSA_ILi8EEESH_EEENS5_IJSH_SC_EEEEEEEvNS4_8identityES11_S1B_vS1C_EENS_8epilogue10collective18CollectiveEpilogueINS1E_23Sm100TmaWarpSpecializedILi4ELi2ELi32ELb1ELb0EEEJNS5_IJSH_SG_SH_EEENS5_IJNST_ISH_SC_EENST_INS5_IJNSA_ILi32EEESB_EEENS5_IJSC_SF_EEEEEEEESJ_SK_SJ_SK_NS1E_6fusion15FusionCallbacksIS1I_NS1Q_13LinCombEltActINS1E_6thread4ReLuESJ_fSJ_fLNS_15FloatRoundStyleE2EEES1J_S1P_JEEENS4_5SM1004TMEM4LOAD26SM100_TMEM_LOAD_32dp32b32xENS4_13SM90_TMA_LOADENS12_INS13_ILi2ELi4ELi3EEES16_NST_INS5_IJS17_S1L_EEENS5_IJS1L_SC_EEEEEEENS4_39AutoVectorizingCopyWithAssumedAlignmentILi128EEENS4_14SM90_TMA_STOREES27_S29_S29_EEEvvEEEEvNT_6ParamsE) ;  /* 0xffffff5402a47950 */ /* 0x000fea0003c3ffff */
.L_x_209:
[----:B------:R-:W-:-:S00]  /*a970*/  BRA `(.L_x_209) ;  /* 0xfffffffc00fc7947 */ /* 0x000fc0000383ffff */
[----:B------:R-:W-:-:S00]  /*a980*/  NOP ;  /* 0x0000000000007918 */ /* 0x000fc00000000000 */
[----:B------:R-:W-:-:S00]  /*a990*/  NOP ;  /* 0x0000000000007918 */ /* 0x000fc00000000000 */
[----:B------:R-:W-:-:S00]  /*a9a0*/  NOP ;  /* 0x0000000000007918 */ /* 0x000fc00000000000 */
[----:B------:R-:W-:-:S00]  /*a9b0*/  NOP ;  /* 0x0000000000007918 */ /* 0x000fc00000000000 */
[----:B------:R-:W-:-:S00]  /*a9c0*/  NOP ;  /* 0x0000000000007918 */ /* 0x000fc00000000000 */
[----:B------:R-:W-:-:S00]  /*a9d0*/  NOP ;  /* 0x0000000000007918 */ /* 0x000fc00000000000 */
[----:B------:R-:W-:-:S00]  /*a9e0*/  NOP ;  /* 0x0000000000007918 */ /* 0x000fc00000000000 */
[----:B------:R-:W-:-:S00]  /*a9f0*/  NOP ;  /* 0x0000000000007918 */ /* 0x000fc00000000000 */
.L_x_210:


//--------------------- .nv.global.init           --------------------------
	.section	.nv.global.init,"aw",@progbits
.nv.global.init:
	.type		$str$27,@object
	.size		$str$27,($str$28 - $str$27)
$str$27:
        /*0000*/ 	.byte	0x28, 0x61, 0x64, 0x64, 0x72, 0x65, 0x73, 0x73, 0x20, 0x26, 0x20, 0x6d, 0x61, 0x73, 0x6b, 0x29
        /*0010*/ 	.byte	0x20, 0x3d, 0x3d, 0x20, 0x30, 0x00
	.type		$str$28,@object
	.size		$str$28,($str$26 - $str$28)
$str$28:
        /*0016*/ 	.byte	0x2f, 0x74, 0x6d, 0x70, 0x2f, 0x63, 0x75, 0x74, 0x6c, 0x61, 0x73, 0x73, 0x5f, 0x73, 0x77, 0x65
        /*0026*/ 	.byte	0x65, 0x70, 0x5f, 0x73, 0x72, 0x63, 0x2f, 0x69, 0x6e, 0x63, 0x6c, 0x75, 0x64, 0x65, 0x2f, 0x63
        /*0036*/ 	.byte	0x75, 0x74, 0x65, 0x2f, 0x70, 0x6f, 0x69, 0x6e, 0x74, 0x65, 0x72, 0x5f, 0x66, 0x6c, 0x61, 0x67
        /*0046*/ 	.byte	0x67, 0x65, 0x64, 0x2e, 0x68, 0x70, 0x70, 0x00
	.type		$str$26,@object
	.size		$str$26,($str$25 - $str$26)
$str$26:
        /*004e*/ 	.byte	0x2f, 0x74, 0x6d, 0x70, 0x2f, 0x63, 0x75, 0x74, 0x6c, 0x61, 0x73, 0x73, 0x5f, 0x73, 0x77, 0x65
        /*005e*/ 	.byte	0x65, 0x70, 0x5f, 0x73, 0x72, 0x63, 0x2f, 0x69, 0x6e, 0x63, 0x6c, 0x75, 0x64, 0x65, 0x2f, 0x63
        /*006e*/ 	.byte	0x75, 0x74, 0x65, 0x2f, 0x61, 0x74, 0x6f, 0x6d, 0x2f, 0x63, 0x6f, 0x70, 0x79, 0x5f, 0x74, 0x72
        /*007e*/ 	.byte	0x61, 0x69, 0x74, 0x73, 0x5f, 0x73, 0x6d, 0x31, 0x30, 0x30, 0x2e, 0x68, 0x70, 0x70, 0x00
	.type		$str$25,@object
	.size		$str$25,(__unnamed_1 - $str$25)
$str$25:
        /*008d*/ 	.byte	0x28, 0x28, 0x75, 0x69, 0x6e, 0x74, 0x33, 0x32, 0x5f, 0x74, 0x28, 0x74, 0x68, 0x72, 0x65, 0x61
        /*009d*/ 	.byte	0x64, 0x49, 0x64, 0x78, 0x2e, 0x78, 0x29, 0x20, 0x2f, 0x20, 0x33, 0x32, 0x29, 0x20, 0x25, 0x20
        /*00ad*/ 	.byte	0x34, 0x29, 0x20, 0x3d, 0x3d, 0x20, 0x28, 0x28, 0x28, 0x74, 0x6d, 0x65, 0x6d, 0x5f, 0x61, 0x64
        /*00bd*/ 	.byte	0x64, 0x72, 0x20, 0x3e, 0x3e, 0x20, 0x31, 0x36, 0x29, 0x20, 0x2f, 0x20, 0x33, 0x32, 0x29, 0x20
        /*00cd*/ 	.byte	0x25, 0x20, 0x34, 0x29, 0x00
	.type		__unnamed_1,@object
	.size		__unnamed_1,(__unnamed_2 - __unnamed_1)
__unnamed_1:
        /*00d2*/ 	.byte	0x61, 0x75, 0x74, 0x6f, 0x20, 0x63, 0x75, 0x74, 0x65, 0x3a, 0x3a, 0x61, 0x73, 0x5f, 0x70, 0x6f
        /* <DEDUP_REMOVED lines=24> */
        /*0262*/ 	.byte	0x39, 0x36, 0x3e, 0x3e, 0x3e, 0x3e, 0x5d, 0x00
	.type		__unnamed_2,@object
	.size		__unnamed_2,(.L_2 - __unnamed_2)
__unnamed_2:
        /* <DEDUP_REMOVED lines=42> */
        /*050a*/ 	.byte	0x3e, 0x3e, 0x5d, 0x00
.L_2:


//--------------------- .nv.shared._ZN7cutlass13device_kernelINS_4gemm6kernel13GemmUniversalIN4cute5tupleIJiiiiEEENS1_10collective13CollectiveMmaINS1_35MainloopSm100TmaUmmaWarpSpecializedILi8ELi2ELi4ENS5_IJNS4_1CILi2EEENSA_ILi1EEESC_EEEEENS5_IJNSA_ILi128EEENSA_ILi256EEENSA_ILi64EEEEEENS_6half_tENS5_IJlSC_lEEESJ_SK_NS4_8TiledMMAINS4_8MMA_AtomIJNS4_26SM100_MMA_F16BF16_2x1SM_SSISJ_SJ_fLi128ELi256ELNS4_4UMMA5MajorE0ELSP_0ELNSO_7ScaleInE0ELSQ_0EEEEEENS4_6LayoutINS5_IJSC_SC_SC_EEENS5_IJNSA_ILi0EEESV_SV_EEEEENS5_IJNS4_10UnderscoreESY_SY_EEEEENS4_18SM100_TMA_2SM_LOADENS4_14ComposedLayoutINS4_7SwizzleILi3ELi4ELi3EEENS4_18smem_ptr_flag_bitsILi16EEENST_INS5_IJNSA_ILi8EEESH_EEENS5_IJSH_SC_EEEEEEEvNS4_8identityES11_S1B_vS1C_EENS_8epilogue10collective18CollectiveEpilogueINS1E_23Sm100TmaWarpSpecializedILi4ELi2ELi32ELb1ELb0EEEJNS5_IJSH_SG_SH_EEENS5_IJNST_ISH_SC_EENST_INS5_IJNSA_ILi32EEESB_EEENS5_IJSC_SF_EEEEEEEESJ_SK_SJ_SK_NS1E_6fusion15FusionCallbacksIS1I_NS1Q_13LinCombEltActINS1E_6thread4ReLuESJ_fSJ_fLNS_15FloatRoundStyleE2EEES1J_S1P_JEEENS4_5SM1004TMEM4LOAD26SM100_TMEM_LOAD_32dp32b32xENS4_13SM90_TMA_LOADENS12_INS13_ILi2ELi4ELi3EEES16_NST_INS5_IJS17_S1L_EEENS5_IJS1L_SC_EEEEEEENS4_39AutoVectorizingCopyWithAssumedAlignmentILi128EEENS4_14SM90_TMA_STOREES27_S29_S29_EEEvvEEEEvNT_6ParamsE --------------------------
	.section	.nv.shared._ZN7cutlass13device_kernelINS_4gemm6kernel13GemmUniversalIN4cute5tupleIJiiiiEEENS1_10collective13CollectiveMmaINS1_35MainloopSm100TmaUmmaWarpSpecializedILi8ELi2ELi4ENS5_IJNS4_1CILi2EEENSA_ILi1EEESC_EEEEENS5_IJNSA_ILi128EEENSA_ILi256EEENSA_ILi64EEEEEENS_6half_tENS5_IJlSC_lEEESJ_SK_NS4_8TiledMMAINS4_8MMA_AtomIJNS4_26SM100_MMA_F16BF16_2x1SM_SSISJ_SJ_fLi128ELi256ELNS4_4UMMA5MajorE0ELSP_0ELNSO_7ScaleInE0ELSQ_0EEEEEENS4_6LayoutINS5_IJSC_SC_SC_EEENS5_IJNSA_ILi0EEESV_SV_EEEEENS5_IJNS4_10UnderscoreESY_SY_EEEEENS4_18SM100_TMA_2SM_LOADENS4_14ComposedLayoutINS4_7SwizzleILi3ELi4ELi3EEENS4_18smem_ptr_flag_bitsILi16EEENST_INS5_IJNSA_ILi8EEESH_EEENS5_IJSH_SC_EEEEEEEvNS4_8identityES11_S1B_vS1C_EENS_8epilogue10collective18CollectiveEpilogueINS1E_23Sm100TmaWarpSpecializedILi4ELi2ELi32ELb1ELb0EEEJNS5_IJSH_SG_SH_EEENS5_IJNST_ISH_SC_EENST_INS5_IJNSA_ILi32EEESB_EEENS5_IJSC_SF_EEEEEEEESJ_SK_SJ_SK_NS1E_6fusion15FusionCallbacksIS1I_NS1Q_13LinCombEltActINS1E_6thread4ReLuESJ_fSJ_fLNS_15FloatRoundStyleE2EEES1J_S1P_JEEENS4_5SM1004TMEM4LOAD26SM100_TMEM_LOAD_32dp32b32xENS4_13SM90_TMA_LOADENS12_INS13_ILi2ELi4ELi3EEES16_NST_INS5_IJS17_S1L_EEENS5_IJS1L_SC_EEEEEEENS4_39AutoVectorizingCopyWithAssumedAlignmentILi128EEENS4_14SM90_TMA_STOREES27_S29_S29_EEEvvEEEEvNT_6ParamsE,"aw",@nobits
	.sectionflags	@""
	.align	16
	.zero		1024


//--------------------- .nv.shared.reserved.0     --------------------------
	.section	.nv.shared.reserved.0,"aw",@nobits
	.weak		__nv_reservedSMEM_offset_0_alias
	.size		__nv_reservedSMEM_offset_0_alias, 0, 64
	.other		__nv_reservedSMEM_offset_0_alias,@"STO_CUDA_RESERVED_SHARED STV_DEFAULT"
__nv_reservedSMEM_offset_0_alias:
	.zero		0
.nv.shared.reserved.0:
	.zero		64
	.weak		__nv_reservedSMEM_tcgen05_partition
	.type		__nv_reservedSMEM_tcgen05_partition,@object
	.size		__nv_reservedSMEM_tcgen05_partition,(.L_0 - __nv_reservedSMEM_tcgen05_partition)
__nv_reservedSMEM_tcgen05_partition:
	.zero		32
.L_0:


//--------------------- .nv.global                --------------------------
	.section	.nv.global,"aw",@nobits
.nv.global:
	.type		_ZN39_INTERNAL_61ef7d33_4_k_cu_b8b92527_29854cute1_E,@object
	.size		_ZN39_INTERNAL_61ef7d33_4_k_cu_b8b92527_29854cute1_E,(_ZN39_INTERNAL_61ef7d33_4_k_cu_b8b92527_29854cuda3std3__45__cpo6cbeginE - _ZN39_INTERNAL_61ef7d33_4_k_cu_b8b92527_29854cute1_E)
_ZN39_INTERNAL_61ef7d33_4_k_cu_b8b92527_29854cute1_E:
	.zero		1
	.type		_ZN39_INTERNAL_61ef7d33_4_k_cu_b8b92527_29854cuda3std3__45__cpo6cbeginE,@object
	.size		_ZN39_INTERNAL_61ef7d33_4_k_cu_b8b92527_29854cuda3std3__45__cpo6cbeginE,(_ZN39_INTERNAL_61ef7d33_4_k_cu_b8b92527_29854cuda3std3__48in_placeE - _ZN39_INTERNAL_61ef7d33_4_k_cu_b8b92527_29854cuda3std3__45__cpo6cbeginE)
_ZN39_INTERNAL_61ef7d33_4_k_cu_b8b92527_29854cuda3std3__45__cpo6cbeginE:
	.zero		1
	.type		_ZN39_INTERNAL_61ef7d33_4_k_cu_b8b92527_29854cuda3std3__48in_placeE,@object
	.size		_ZN39_INTERNAL_61ef7d33_4_k_cu_b8b92527_29854cuda3std3__48in_placeE,(_ZN39_INTERNAL_61ef7d33_4_k_cu_b8b92527_29854cuda3std6ranges3__45__cpo9iter_moveE - _ZN39_INTERNAL_61ef7d33_4_k_cu_b8b92527_29854cuda3std3__48in_placeE)
_ZN39_INTERNAL_61ef7d33_4_k_cu_b8b92527_29854cuda3std3__48in_placeE:
	.zero		1
	.type		_ZN39_INTERNAL_61ef7d33_4_k_cu_b8b92527_29854cuda3std6ranges3__45__cpo9iter_moveE,@object
	.size		_ZN39_INTERNAL_61ef7d33_4_k_cu_b8b92527_29854cuda3std6ranges3__45__cpo9iter_moveE,(_ZN39_INTERNAL_61ef7d33_4_k_cu_b8b92527_29854cuda3std3__45__cpo5beginE - _ZN39_INTERNAL_61ef7d33_4_k_cu_b8b92527_29854cuda3std6ranges3__45__cpo9iter_moveE)
_ZN39_INTERNAL_61ef7d33_4_k_cu_b8b92527_29854cuda3std6ranges3__45__cpo9iter_moveE:
	.zero		1
	.type		_ZN39_INTERNAL_61ef7d33_4_k_cu_b8b92527_29854cuda3std3__45__cpo5beginE,@object
	.size		_ZN39_INTERNAL_61ef7d33_4_k_cu_b8b92527_29854cuda3std3__45__cpo5beginE,(_ZN39_INTERNAL_61ef7d33_4_k_cu_b8b92527_29854cuda3std3__441_GLOBAL__N__61ef7d33_4_k_cu_b8b92527_29856ignoreE - _ZN39_INTERNAL_61ef7d33_4_k_cu_b8b92527_29854cuda3std3__45__cpo5beginE)
_ZN39_INTERNAL_61ef7d33_4_k_cu_b8b92527_29854cuda3std3__45__cpo5beginE:
	.zero		1
	.type		_ZN39_INTERNAL_61ef7d33_4_k_cu_b8b92527_29854cuda3std3__441_GLOBAL__N__61ef7d33_4_k_cu_b8b92527_29856ignoreE,@object
	.size		_ZN39_INTERNAL_61ef7d33_4_k_cu_b8b92527_29854cuda3std3__441_GLOBAL__N__61ef7d33_4_k_cu_b8b92527_29856ignoreE,(_ZN39_INTERNAL_61ef7d33_4_k_cu_b8b92527_29854cute7productE - _ZN39_INTERNAL_61ef7d33_4_k_cu_b8b92527_29854cuda3std3__441_GLOBAL__N__61ef7d33_4_k_cu_b8b92527_29856ignoreE)
_ZN39_INTERNAL_61ef7d33_4_k_cu_b8b92527_29854cuda3std3__441_GLOBAL__N__61ef7d33_4_k_cu_b8b92527_29856ignoreE:
	.zero		1
	.type		_ZN39_INTERNAL_61ef7d33_4_k_cu_b8b92527_29854cute7productE,@object
	.size		_ZN39_INTERNAL_61ef7d33_4_k_cu_b8b92527_29854cute7productE,(_ZN39_INTERNAL_61ef7d33_4_k_cu_b8b92527_29854cuda3std3__45__cpo3endE - _ZN39_INTERNAL_61ef7d33_4_k_cu_b8b92527_29854cute7productE)
_ZN39_INTERNAL_61ef7d33_4_k_cu_b8b92527_29854cute7productE:
	.zero		1
	.type		_ZN39_INTERNAL_61ef7d33_4_k_cu_b8b92527_29854cuda3std3__45__cpo3endE,@object
	.size		_ZN39_INTERNAL_61ef7d33_4_k_cu_b8b92527_29854cuda3std3__45__cpo3endE,(_ZN39_INTERNAL_61ef7d33_4_k_cu_b8b92527_29854cuda3std3__419piecewise_constructE - _ZN39_INTERNAL_61ef7d33_4_k_cu_b8b92527_29854cuda3std3__45__cpo3endE)
_ZN39_INTERNAL_61ef7d33_4_k_cu_b8b92527_29854cuda3std3__45__cpo3endE:
	.zero		1
	.type		_ZN39_INTERNAL_61ef7d33_4_k_cu_b8b92527_29854cuda3std3__419piecewise_constructE,@object
	.size		_ZN39_INTERNAL_61ef7d33_4_k_cu_b8b92527_29854cuda3std3__419piecewise_constructE,(_ZN39_INTERNAL_61ef7d33_4_k_cu_b8b92527_29854cuda3std3__45__cpo4cendE - _ZN39_INTERNAL_61ef7d33_4_k_cu_b8b92527_29854cuda3std3__419piecewise_constructE)
_ZN39_INTERNAL_61ef7d33_4_k_cu_b8b92527_29854cuda3std3__419piecewise_constructE:
	.zero		1
	.type		_ZN39_INTERNAL_61ef7d33_4_k_cu_b8b92527_29854cuda3std3__45__cpo4cendE,@object
	.size		_ZN39_INTERNAL_61ef7d33_4_k_cu_b8b92527_29854cuda3std3__45__cpo4cendE,(_ZN39_INTERNAL_61ef7d33_4_k_cu_b8b92527_29854cuda3std6ranges3__45__cpo4swapE - _ZN39_INTERNAL_61ef7d33_4_k_cu_b8b92527_29854cuda3std3__45__cpo4cendE)
_ZN39_INTERNAL_61ef7d33_4_k_cu_b8b92527_29854cuda3std3__45__cpo4cendE:
	.zero		1
	.type		_ZN39_INTERNAL_61ef7d33_4_k_cu_b8b92527_29854cuda3std6ranges3__45__cpo4swapE,@object
	.size		_ZN39_INTERNAL_61ef7d33_4_k_cu_b8b92527_29854cuda3std6ranges3__45__cpo4swapE,(.L_10 - _ZN39_INTERNAL_61ef7d33_4_k_cu_b8b92527_29854cuda3std6ranges3__45__cpo4swapE)
_ZN39_INTERNAL_61ef7d33_4_k_cu_b8b92527_29854cuda3std6ranges3__45__cpo4swapE:
	.zero		1
.L_10:


//--------------------- .nv.constant0._ZN7cutlass13device_kernelINS_4gemm6kernel13GemmUniversalIN4cute5tupleIJiiiiEEENS1_10collective13CollectiveMmaINS1_35MainloopSm100TmaUmmaWarpSpecializedILi8ELi2ELi4ENS5_IJNS4_1CILi2EEENSA_ILi1EEESC_EEEEENS5_IJNSA_ILi128EEENSA_ILi256EEENSA_ILi64EEEEEENS_6half_tENS5_IJlSC_lEEESJ_SK_NS4_8TiledMMAINS4_8MMA_AtomIJNS4_26SM100_MMA_F16BF16_2x1SM_SSISJ_SJ_fLi128ELi256ELNS4_4UMMA5MajorE0ELSP_0ELNSO_7ScaleInE0ELSQ_0EEEEEENS4_6LayoutINS5_IJSC_SC_SC_EEENS5_IJNSA_ILi0EEESV_SV_EEEEENS5_IJNS4_10UnderscoreESY_SY_EEEEENS4_18SM100_TMA_2SM_LOADENS4_14ComposedLayoutINS4_7SwizzleILi3ELi4ELi3EEENS4_18smem_ptr_flag_bitsILi16EEENST_INS5_IJNSA_ILi8EEESH_EEENS5_IJSH_SC_EEEEEEEvNS4_8identityES11_S1B_vS1C_EENS_8epilogue10collective18CollectiveEpilogueINS1E_23Sm100TmaWarpSpecializedILi4ELi2ELi32ELb1ELb0EEEJNS5_IJSH_SG_SH_EEENS5_IJNST_ISH_SC_EENST_INS5_IJNSA_ILi32EEESB_EEENS5_IJSC_SF_EEEEEEEESJ_SK_SJ_SK_NS1E_6fusion15FusionCallbacksIS1I_NS1Q_13LinCombEltActINS1E_6thread4ReLuESJ_fSJ_fLNS_15FloatRoundStyleE2EEES1J_S1P_JEEENS4_5SM1004TMEM4LOAD26SM100_TMEM_LOAD_32dp32b32xENS4_13SM90_TMA_LOADENS12_INS13_ILi2ELi4ELi3EEES16_NST_INS5_IJS17_S1L_EEENS5_IJS1L_SC_EEEEEEENS4_39AutoVectorizingCopyWithAssumedAlignmentILi128EEENS4_14SM90_TMA_STOREES27_S29_S29_EEEvvEEEEvNT_6ParamsE --------------------------
	.section	.nv.constant0._ZN7cutlass13device_kernelINS_4gemm6kernel13GemmUniversalIN4cute5tupleIJiiiiEEENS1_10collective13CollectiveMmaINS1_35MainloopSm100TmaUmmaWarpSpecializedILi8ELi2ELi4ENS5_IJNS4_1CILi2EEENSA_ILi1EEESC_EEEEENS5_IJNSA_ILi128EEENSA_ILi256EEENSA_ILi64EEEEEENS_6half_tENS5_IJlSC_lEEESJ_SK_NS4_8TiledMMAINS4_8MMA_AtomIJNS4_26SM100_MMA_F16BF16_2x1SM_SSISJ_SJ_fLi128ELi256ELNS4_4UMMA5MajorE0ELSP_0ELNSO_7ScaleInE0ELSQ_0EEEEEENS4_6LayoutINS5_IJSC_SC_SC_EEENS5_IJNSA_ILi0EEESV_SV_EEEEENS5_IJNS4_10UnderscoreESY_SY_EEEEENS4_18SM100_TMA_2SM_LOADENS4_14ComposedLayoutINS4_7SwizzleILi3ELi4ELi3EEENS4_18smem_ptr_flag_bitsILi16EEENST_INS5_IJNSA_ILi8EEESH_EEENS5_IJSH_SC_EEEEEEEvNS4_8identityES11_S1B_vS1C_EENS_8epilogue10collective18CollectiveEpilogueINS1E_23Sm100TmaWarpSpecializedILi4ELi2ELi32ELb1ELb0EEEJNS5_IJSH_SG_SH_EEENS5_IJNST_ISH_SC_EENST_INS5_IJNSA_ILi32EEESB_EEENS5_IJSC_SF_EEEEEEEESJ_SK_SJ_SK_NS1E_6fusion15FusionCallbacksIS1I_NS1Q_13LinCombEltActINS1E_6thread4ReLuESJ_fSJ_fLNS_15FloatRoundStyleE2EEES1J_S1P_JEEENS4_5SM1004TMEM4LOAD26SM100_TMEM_LOAD_32dp32b32xENS4_13SM90_TMA_LOADENS12_INS13_ILi2ELi4ELi3EEES16_NST_INS5_IJS17_S1L_EEENS5_IJS1L_SC_EEEEEEENS4_39AutoVectorizingCopyWithAssumedAlignmentILi128EEENS4_14SM90_TMA_STOREES27_S29_S29_EEEvvEEEEvNT_6ParamsE,"a",@progbits
	.sectionflags	@""
	.align	4
.nv.constant0._ZN7cutlass13device_kernelINS_4gemm6kernel13GemmUniversalIN4cute5tupleIJiiiiEEENS1_10collective13CollectiveMmaINS1_35MainloopSm100TmaUmmaWarpSpecializedILi8ELi2ELi4ENS5_IJNS4_1CILi2EEENSA_ILi1EEESC_EEEEENS5_IJNSA_ILi128EEENSA_ILi256EEENSA_ILi64EEEEEENS_6half_tENS5_IJlSC_lEEESJ_SK_NS4_8TiledMMAINS4_8MMA_AtomIJNS4_26SM100_MMA_F16BF16_2x1SM_SSISJ_SJ_fLi128ELi256ELNS4_4UMMA5MajorE0ELSP_0ELNSO_7ScaleInE0ELSQ_0EEEEEENS4_6LayoutINS5_IJSC_SC_SC_EEENS5_IJNSA_ILi0EEESV_SV_EEEEENS5_IJNS4_10UnderscoreESY_SY_EEEEENS4_18SM100_TMA_2SM_LOADENS4_14ComposedLayoutINS4_7SwizzleILi3ELi4ELi3EEENS4_18smem_ptr_flag_bitsILi16EEENST_INS5_IJNSA_ILi8EEESH_EEENS5_IJSH_SC_EEEEEEEvNS4_8identityES11_S1B_vS1C_EENS_8epilogue10collective18CollectiveEpilogueINS1E_23Sm100TmaWarpSpecializedILi4ELi2ELi32ELb1ELb0EEEJNS5_IJSH_SG_SH_EEENS5_IJNST_ISH_SC_EENST_INS5_IJNSA_ILi32EEESB_EEENS5_IJSC_SF_EEEEEEEESJ_SK_SJ_SK_NS1E_6fusion15FusionCallbacksIS1I_NS1Q_13LinCombEltActINS1E_6thread4ReLuESJ_fSJ_fLNS_15FloatRoundStyleE2EEES1J_S1P_JEEENS4_5SM1004TMEM4LOAD26SM100_TMEM_LOAD_32dp32b32xENS4_13SM90_TMA_LOADENS12_INS13_ILi2ELi4ELi3EEES16_NST_INS5_IJS17_S1L_EEENS5_IJS1L_SC_EEEEEEENS4_39AutoVectorizingCopyWithAssumedAlignmentILi128EEENS4_14SM90_TMA_STOREES27_S29_S29_EEEvvEEEEvNT_6ParamsE:
	.zero		2944


//--------------------- SYMBOLS --------------------------

	.type		.nv.reservedSmem.offset0,@object
	.size		.nv.reservedSmem.offset0,0x4
	.type		.nv.reservedSmem.cap,@object
	.size		.nv.reservedSmem.cap,0x4
	.type		__assertfail,@function
